	.target	sm_90a

	.elftype	@"ET_EXEC"


//--------------------- .note.nv.tkinfo           --------------------------
	.section	.note.nv.tkinfo,"",@"SHT_NOTE"
	.sectionflags	@"SHF_NOTE_NV_TKINFO"
	.tkinfo
        /*0018*/ 	.word	0x00000002
        /*0030*/ 	.string	""
        /*0030*/ 	.string	"ptxas"
        /*0030*/ 	.string	"Cuda compilation tools, release 13.0, V13.0.88"
        /*0030*/ 	.string	"Build cuda_13.0.r13.0/compiler.36424714_0"
        /*0030*/ 	.string	"-arch sm_90a -m 64 "



//--------------------- .note.nv.cuinfo           --------------------------
	.section	.note.nv.cuinfo,"",@"SHT_NOTE"
	.sectionflags	@"SHF_NOTE_NV_CUINFO"
        /*0018*/ 	.short	0x0002
        /*001a*/ 	.short	0x005a
        /*001c*/ 	.short	0x0082
	.zero		2


//--------------------- .nv.info                  --------------------------
	.section	.nv.info,"",@"SHT_CUDA_INFO"
	.align	4


	//----- nvinfo : EIATTR_REGCOUNT
	.align		4
        /*0000*/ 	.byte	0x04, 0x2f
        /*0002*/ 	.short	(.L_15 - .L_14)
	.align		4
.L_14:
        /*0004*/ 	.word	index@(_ZN7cutlass13device_kernelINS_4gemm6kernel13GemmUniversalIN4cute5tupleIJiiiiEEENS1_10collective13CollectiveMmaINS1_34MainloopSm90TmaGmmaWarpSpecializedILi5ENS5_IJNS4_1CILi1EEESB_SB_EEENS1_35KernelTmaWarpSpecializedCooperativeEEENS5_IJNSA_ILi128EEESF_NSA_ILi64EEEEEENS_6half_tENS5_IJlSB_lEEESI_SJ_NS4_8TiledMMAINS4_8MMA_AtomIJNS4_4SM904GMMA26MMA_64x128x16_F32F16F16_SSILNSN_5MajorE0ELSP_0ELNSN_7ScaleInE1ELSQ_1EEEEEENS4_6LayoutINS5_IJNSA_ILi2EEESB_SB_EEENS5_IJSB_NSA_ILi0EEESW_EEEEENS5_IJNS4_10UnderscoreESZ_SZ_EEEEENS4_13SM90_TMA_LOADENS4_14ComposedLayoutINS4_7SwizzleILi3ELi4ELi3EEENS4_18smem_ptr_flag_bitsILi16EEENST_INS5_IJNSA_ILi8EEESG_EEENS5_IJSG_SB_EEEEEEEvNS4_8identityES12_S1C_vS1D_EENS_8epilogue10collective6detail29Sm90TmaWarpSpecializedAdapterINS1G_15DefaultEpilogueISI_SJ_SJ_NS1F_6thread17LinearCombinationISI_Li1EffLNS1K_9ScaleType4KindE0ELNS_15FloatRoundStyleE2ESI_EENS1_15EpilogueDefaultEEEEEvvEEEEvNT_6ParamsE)
        /*0008*/ 	.word	0x000000a8


	//----- nvinfo : EIATTR_FRAME_SIZE
	.align		4
.L_15:
        /*000c*/ 	.byte	0x04, 0x11
        /*000e*/ 	.short	(.L_17 - .L_16)
	.align		4
.L_16:
        /*0010*/ 	.word	index@(_ZN7cutlass13device_kernelINS_4gemm6kernel13GemmUniversalIN4cute5tupleIJiiiiEEENS1_10collective13CollectiveMmaINS1_34MainloopSm90TmaGmmaWarpSpecializedILi5ENS5_IJNS4_1CILi1EEESB_SB_EEENS1_35KernelTmaWarpSpecializedCooperativeEEENS5_IJNSA_ILi128EEESF_NSA_ILi64EEEEEENS_6half_tENS5_IJlSB_lEEESI_SJ_NS4_8TiledMMAINS4_8MMA_AtomIJNS4_4SM904GMMA26MMA_64x128x16_F32F16F16_SSILNSN_5MajorE0ELSP_0ELNSN_7ScaleInE1ELSQ_1EEEEEENS4_6LayoutINS5_IJNSA_ILi2EEESB_SB_EEENS5_IJSB_NSA_ILi0EEESW_EEEEENS5_IJNS4_10UnderscoreESZ_SZ_EEEEENS4_13SM90_TMA_LOADENS4_14ComposedLayoutINS4_7SwizzleILi3ELi4ELi3EEENS4_18smem_ptr_flag_bitsILi16EEENST_INS5_IJNSA_ILi8EEESG_EEENS5_IJSG_SB_EEEEEEEvNS4_8identityES12_S1C_vS1D_EENS_8epilogue10collective6detail29Sm90TmaWarpSpecializedAdapterINS1G_15DefaultEpilogueISI_SJ_SJ_NS1F_6thread17LinearCombinationISI_Li1EffLNS1K_9ScaleType4KindE0ELNS_15FloatRoundStyleE2ESI_EENS1_15EpilogueDefaultEEEEEvvEEEEvNT_6ParamsE)
        /*0014*/ 	.word	0x00000000


	//----- nvinfo : EIATTR_MIN_STACK_SIZE
	.align		4
.L_17:
        /*0018*/ 	.byte	0x04, 0x12
        /*001a*/ 	.short	(.L_19 - .L_18)
	.align		4
.L_18:
        /*001c*/ 	.word	index@(_ZN7cutlass13device_kernelINS_4gemm6kernel13GemmUniversalIN4cute5tupleIJiiiiEEENS1_10collective13CollectiveMmaINS1_34MainloopSm90TmaGmmaWarpSpecializedILi5ENS5_IJNS4_1CILi1EEESB_SB_EEENS1_35KernelTmaWarpSpecializedCooperativeEEENS5_IJNSA_ILi128EEESF_NSA_ILi64EEEEEENS_6half_tENS5_IJlSB_lEEESI_SJ_NS4_8TiledMMAINS4_8MMA_AtomIJNS4_4SM904GMMA26MMA_64x128x16_F32F16F16_SSILNSN_5MajorE0ELSP_0ELNSN_7ScaleInE1ELSQ_1EEEEEENS4_6LayoutINS5_IJNSA_ILi2EEESB_SB_EEENS5_IJSB_NSA_ILi0EEESW_EEEEENS5_IJNS4_10UnderscoreESZ_SZ_EEEEENS4_13SM90_TMA_LOADENS4_14ComposedLayoutINS4_7SwizzleILi3ELi4ELi3EEENS4_18smem_ptr_flag_bitsILi16EEENST_INS5_IJNSA_ILi8EEESG_EEENS5_IJSG_SB_EEEEEEEvNS4_8identityES12_S1C_vS1D_EENS_8epilogue10collective6detail29Sm90TmaWarpSpecializedAdapterINS1G_15DefaultEpilogueISI_SJ_SJ_NS1F_6thread17LinearCombinationISI_Li1EffLNS1K_9ScaleType4KindE0ELNS_15FloatRoundStyleE2ESI_EENS1_15EpilogueDefaultEEEEEvvEEEEvNT_6ParamsE)
        /*0020*/ 	.word	0x00000000
.L_19:


//--------------------- .nv.compat                --------------------------
	.section	.nv.compat,"",@"SHT_CUDA_COMPAT_INFO"
	.align	4
        /*0000*/ 	.byte	0x02, 0x09, 0x01, 0x00, 0x02, 0x02, 0x04, 0x00, 0x02, 0x05, 0x05, 0x00, 0x03, 0x07, 0x01, 0x01
        /*0010*/ 	.byte	0x02, 0x03, 0x01, 0x00, 0x02, 0x06, 0x01, 0x00, 0x04, 0x0b, 0x08, 0x00, 0x00, 0x00, 0x00, 0x00
        /*0020*/ 	.byte	0x00, 0x00, 0x00, 0x00


//--------------------- .nv.info._ZN7cutlass13device_kernelINS_4gemm6kernel13GemmUniversalIN4cute5tupleIJiiiiEEENS1_10collective13CollectiveMmaINS1_34MainloopSm90TmaGmmaWarpSpecializedILi5ENS5_IJNS4_1CILi1EEESB_SB_EEENS1_35KernelTmaWarpSpecializedCooperativeEEENS5_IJNSA_ILi128EEESF_NSA_ILi64EEEEEENS_6half_tENS5_IJlSB_lEEESI_SJ_NS4_8TiledMMAINS4_8MMA_AtomIJNS4_4SM904GMMA26MMA_64x128x16_F32F16F16_SSILNSN_5MajorE0ELSP_0ELNSN_7ScaleInE1ELSQ_1EEEEEENS4_6LayoutINS5_IJNSA_ILi2EEESB_SB_EEENS5_IJSB_NSA_ILi0EEESW_EEEEENS5_IJNS4_10UnderscoreESZ_SZ_EEEEENS4_13SM90_TMA_LOADENS4_14ComposedLayoutINS4_7SwizzleILi3ELi4ELi3EEENS4_18smem_ptr_flag_bitsILi16EEENST_INS5_IJNSA_ILi8EEESG_EEENS5_IJSG_SB_EEEEEEEvNS4_8identityES12_S1C_vS1D_EENS_8epilogue10collective6detail29Sm90TmaWarpSpecializedAdapterINS1G_15DefaultEpilogueISI_SJ_SJ_NS1F_6thread17LinearCombinationISI_Li1EffLNS1K_9ScaleType4KindE0ELNS_15FloatRoundStyleE2ESI_EENS1_15EpilogueDefaultEEEEEvvEEEEvNT_6ParamsE --------------------------
	.section	.nv.info._ZN7cutlass13device_kernelINS_4gemm6kernel13GemmUniversalIN4cute5tupleIJiiiiEEENS1_10collective13CollectiveMmaINS1_34MainloopSm90TmaGmmaWarpSpecializedILi5ENS5_IJNS4_1CILi1EEESB_SB_EEENS1_35KernelTmaWarpSpecializedCooperativeEEENS5_IJNSA_ILi128EEESF_NSA_ILi64EEEEEENS_6half_tENS5_IJlSB_lEEESI_SJ_NS4_8TiledMMAINS4_8MMA_AtomIJNS4_4SM904GMMA26MMA_64x128x16_F32F16F16_SSILNSN_5MajorE0ELSP_0ELNSN_7ScaleInE1ELSQ_1EEEEEENS4_6LayoutINS5_IJNSA_ILi2EEESB_SB_EEENS5_IJSB_NSA_ILi0EEESW_EEEEENS5_IJNS4_10UnderscoreESZ_SZ_EEEEENS4_13SM90_TMA_LOADENS4_14ComposedLayoutINS4_7SwizzleILi3ELi4ELi3EEENS4_18smem_ptr_flag_bitsILi16EEENST_INS5_IJNSA_ILi8EEESG_EEENS5_IJSG_SB_EEEEEEEvNS4_8identityES12_S1C_vS1D_EENS_8epilogue10collective6detail29Sm90TmaWarpSpecializedAdapterINS1G_15DefaultEpilogueISI_SJ_SJ_NS1F_6thread17LinearCombinationISI_Li1EffLNS1K_9ScaleType4KindE0ELNS_15FloatRoundStyleE2ESI_EENS1_15EpilogueDefaultEEEEEvvEEEEvNT_6ParamsE,"",@"SHT_CUDA_INFO"
	.sectionflags	@""
	.align	4


	//----- nvinfo : EIATTR_CUDA_API_VERSION
	.align		4
        /*0000*/ 	.byte	0x04, 0x37
        /*0002*/ 	.short	(.L_21 - .L_20)
.L_20:
        /*0004*/ 	.word	0x00000082


	//----- nvinfo : EIATTR_KPARAM_INFO
	.align		4
.L_21:
        /*0008*/ 	.byte	0x04, 0x17
        /*000a*/ 	.short	(.L_23 - .L_22)
.L_22:
        /*000c*/ 	.word	0x00000000
        /*0010*/ 	.short	0x0000
        /*0012*/ 	.short	0x0070
        /*0014*/ 	.byte	0x00, 0xf0, 0x01, 0x10


	//----- nvinfo : EIATTR_SPARSE_MMA_MASK
	.align		4
.L_23:
        /*0018*/ 	.byte	0x03, 0x50
        /*001a*/ 	.short	0x0000


	//----- nvinfo : EIATTR_MAXREG_COUNT
	.align		4
        /*001c*/ 	.byte	0x03, 0x1b
        /*001e*/ 	.short	0x00a8


	//----- nvinfo : EIATTR_NUM_BARRIERS
	.align		4
        /*0020*/ 	.byte	0x02, 0x4c
        /*0022*/ 	.byte	0x01
	.zero		1


	//----- nvinfo : EIATTR_EXTERNS
	.align		4
        /*0024*/ 	.byte	0x04, 0x0f
        /*0026*/ 	.short	(.L_25 - .L_24)


	//   ....[0]....
	.align		4
.L_24:
        /*0028*/ 	.word	index@(__assertfail)


	//----- nvinfo : EIATTR_MERCURY_ISA_VERSION
	.align		4
.L_25:
        /*002c*/ 	.byte	0x03, 0x5f
        /*002e*/ 	.short	0x0101


	//----- nvinfo : EIATTR_INT_WARP_WIDE_INSTR_OFFSETS
	.align		4
        /*0030*/ 	.byte	0x04, 0x31
        /*0032*/ 	.short	(.L_27 - .L_26)


	//   ....[0]....
.L_26:
        /*0034*/ 	.word	0x00000410


	//   ....[1]....
        /*0038*/ 	.word	0x00000420


	//   ....[2]....
        /*003c*/ 	.word	0x000004e0


	//----- nvinfo : EIATTR_COOP_GROUP_MASK_REGIDS
	.align		4
.L_27:
        /*0040*/ 	.byte	0x04, 0x29
        /*0042*/ 	.short	(.L_29 - .L_28)


	//   ....[0]....
.L_28:
        /*0044*/ 	.word	0xffffffff


	//   ....[1]....
        /*0048*/ 	.word	0xffffffff


	//   ....[2]....
        /*004c*/ 	.word	0xffffffff


	//   ....[3]....
        /*0050*/ 	.word	0xffffffff


	//   ....[4]....
        /*0054*/ 	.word	0xffffffff


	//----- nvinfo : EIATTR_COOP_GROUP_INSTR_OFFSETS
	.align		4
.L_29:
        /*0058*/ 	.byte	0x04, 0x28
        /*005a*/ 	.short	(.L_31 - .L_30)


	//   ....[0]....
.L_30:
        /*005c*/ 	.word	0x00000060


	//   ....[1]....
        /*0060*/ 	.word	0x00000070


	//   ....[2]....
        /*0064*/ 	.word	0x00000130


	//   ....[3]....
        /*0068*/ 	.word	0x000002e0


	//   ....[4]....
        /*006c*/ 	.word	0x000011e0


	//----- nvinfo : EIATTR_REG_RECONFIG
	.align		4
.L_31:
        /*0070*/ 	.byte	0x01, 0x54
	.zero		2


	//----- nvinfo : EIATTR_SYSCALL_OFFSETS
	.align		4
        /*0074*/ 	.byte	0x04, 0x46
        /*0076*/ 	.short	(.L_33 - .L_32)


	//   ....[0]....
.L_32:
        /*0078*/ 	.word	0x000013d0


	//----- nvinfo : EIATTR_MBARRIER_INSTR_OFFSETS
	.align		4
.L_33:
        /*007c*/ 	.byte	0x04, 0x39
        /*007e*/ 	.short	(.L_35 - .L_34)


	//   ....[0]....
.L_34:
        /*0080*/ 	.word	0x00000230
        /*0084*/ 	.word	0x000000ff
        /*0088*/ 	.word	0x00000000
        /*008c*/ 	.short	0x0100
        /*008e*/ 	.byte	0x08
	.zero		1


	//   ....[1]....
        /*0090*/ 	.word	0x00000240
        /*0094*/ 	.word	0x000000ff
        /*0098*/ 	.word	0x00000028
        /*009c*/ 	.short	0x0100
        /*009e*/ 	.byte	0x08
	.zero		1


	//   ....[2]....
        /*00a0*/ 	.word	0x00000250
        /*00a4*/ 	.word	0x000000ff
        /*00a8*/ 	.word	0x00000008
        /*00ac*/ 	.short	0x0100
        /*00ae*/ 	.byte	0x08
	.zero		1


	//   ....[3]....
        /*00b0*/ 	.word	0x00000260
        /*00b4*/ 	.word	0x000000ff
        /*00b8*/ 	.word	0x00000030
        /*00bc*/ 	.short	0x0100
        /*00be*/ 	.byte	0x08
	.zero		1


	//   ....[4]....
        /*00c0*/ 	.word	0x00000270
        /*00c4*/ 	.word	0x000000ff
        /*00c8*/ 	.word	0x00000010
        /*00cc*/ 	.short	0x0100
        /*00ce*/ 	.byte	0x08
	.zero		1


	//   ....[5]....
        /*00d0*/ 	.word	0x00000280
        /*00d4*/ 	.word	0x000000ff
        /*00d8*/ 	.word	0x00000038
        /*00dc*/ 	.short	0x0100
        /*00de*/ 	.byte	0x08
	.zero		1


	//   ....[6]....
        /*00e0*/ 	.word	0x00000290
        /*00e4*/ 	.word	0x000000ff
        /*00e8*/ 	.word	0x00000018
        /*00ec*/ 	.short	0x0100
        /*00ee*/ 	.byte	0x08
	.zero		1


	//   ....[7]....
        /*00f0*/ 	.word	0x000002a0
        /*00f4*/ 	.word	0x000000ff
        /*00f8*/ 	.word	0x00000040
        /*00fc*/ 	.short	0x0100
        /*00fe*/ 	.byte	0x08
	.zero		1


	//   ....[8]....
        /*0100*/ 	.word	0x000002b0
        /*0104*/ 	.word	0x000000ff
        /*0108*/ 	.word	0x00000020
        /*010c*/ 	.short	0x0100
        /*010e*/ 	.byte	0x08
	.zero		1


	//   ....[9]....
        /*0110*/ 	.word	0x000002c0
        /*0114*/ 	.word	0x000000ff
        /*0118*/ 	.word	0x00000048
        /*011c*/ 	.short	0x0100
        /*011e*/ 	.byte	0x08
	.zero		1


	//   ....[10]....
        /*0120*/ 	.word	0x00000560
        /*0124*/ 	.word	0x000000ff
        /*0128*/ 	.word	0x00000060
        /*012c*/ 	.short	0x0100
        /*012e*/ 	.byte	0x08
	.zero		1


	//   ....[11]....
        /*0130*/ 	.word	0x000005e0
        /*0134*/ 	.word	0x000000ff
        /*0138*/ 	.word	0x00000068
        /*013c*/ 	.short	0x0100
        /*013e*/ 	.byte	0x08
	.zero		1


	//   ....[12]....
        /*0140*/ 	.word	0x00001450
        /*0144*/ 	.word	0x00000003
        /*0148*/ 	.word	0x00000000
        /*014c*/ 	.short	0x010a
        /*014e*/ 	.byte	0x3f
	.zero		1


	//   ....[13]....
        /*0150*/ 	.word	0x000014b0
        /*0154*/ 	.word	0x00000003
        /*0158*/ 	.word	0x00000000
        /*015c*/ 	.short	0x010a
        /*015e*/ 	.byte	0x3f
	.zero		1


	//   ....[14]....
        /*0160*/ 	.word	0x00001800
        /*0164*/ 	.word	0x000000ff
        /*0168*/ 	.word	0x00000000
        /*016c*/ 	.short	0x010a
        /*016e*/ 	.byte	0x07
	.zero		1


	//   ....[15]....
        /*0170*/ 	.word	0x00001840
        /*0174*/ 	.word	0x000000ff
        /*0178*/ 	.word	0x00000000
        /*017c*/ 	.short	0x010a
        /*017e*/ 	.byte	0x07
	.zero		1


	//   ....[16]....
        /*0180*/ 	.word	0x00001aa0
        /*0184*/ 	.word	0x000000ff
        /*0188*/ 	.word	0x00000000
        /*018c*/ 	.short	0x0101
        /*018e*/ 	.byte	0x07
	.zero		1


	//   ....[17]....
        /*0190*/ 	.word	0x00001c80
        /*0194*/ 	.word	0x000000ff
        /*0198*/ 	.word	0x00000000
        /*019c*/ 	.short	0x0101
        /*019e*/ 	.byte	0x06
	.zero		1


	//   ....[18]....
        /*01a0*/ 	.word	0x00006e40
        /*01a4*/ 	.word	0x0000000e
        /*01a8*/ 	.word	0x00000028
        /*01ac*/ 	.short	0x010a
        /*01ae*/ 	.byte	0x3f
	.zero		1


	//   ....[19]....
        /*01b0*/ 	.word	0x000071b0
        /*01b4*/ 	.word	0x00000006
        /*01b8*/ 	.word	0x00000068
        /*01bc*/ 	.short	0x0101
        /*01be*/ 	.byte	0x3f
	.zero		1


	//   ....[20]....
        /*01c0*/ 	.word	0x000078d0
        /*01c4*/ 	.word	0x00000007
        /*01c8*/ 	.word	0x00000000
        /*01cc*/ 	.short	0x010a
        /*01ce*/ 	.byte	0x3f
	.zero		1


	//   ....[21]....
        /*01d0*/ 	.word	0x00007950
        /*01d4*/ 	.word	0x00000009
        /*01d8*/ 	.word	0x00000000
        /*01dc*/ 	.short	0x010a
        /*01de*/ 	.byte	0x3f
	.zero		1


	//   ....[22]....
        /*01e0*/ 	.word	0x000079e0
        /*01e4*/ 	.word	0x00000006
        /*01e8*/ 	.word	0x00000000
        /*01ec*/ 	.short	0x010a
        /*01ee*/ 	.byte	0x3f
	.zero		1


	//   ....[23]....
        /*01f0*/ 	.word	0x00007a70
        /*01f4*/ 	.word	0x00000009
        /*01f8*/ 	.word	0x00000000
        /*01fc*/ 	.short	0x010a
        /*01fe*/ 	.byte	0x3f
	.zero		1


	//   ....[24]....
        /*0200*/ 	.word	0x00007b00
        /*0204*/ 	.word	0x00000003
        /*0208*/ 	.word	0x00000000
        /*020c*/ 	.short	0x010a
        /*020e*/ 	.byte	0x3f
	.zero		1


	//   ....[25]....
        /*0210*/ 	.word	0x00007b60
        /*0214*/ 	.word	0x00000003
        /*0218*/ 	.word	0x00000000
        /*021c*/ 	.short	0x010a
        /*021e*/ 	.byte	0x3f
	.zero		1


	//   ....[26]....
        /*0220*/ 	.word	0x00007bc0
        /*0224*/ 	.word	0x00000004
        /*0228*/ 	.word	0x00000000
        /*022c*/ 	.short	0x010a
        /*022e*/ 	.byte	0x3f
	.zero		1


	//   ....[27]....
        /*0230*/ 	.word	0x00007c90
        /*0234*/ 	.word	0x0000000e
        /*0238*/ 	.word	0x00000028
        /*023c*/ 	.short	0x010a
        /*023e*/ 	.byte	0x3f
	.zero		1


	//   ....[28]....
        /*0240*/ 	.word	0x00007d60
        /*0244*/ 	.word	0x00000007
        /*0248*/ 	.word	0x00000000
        /*024c*/ 	.short	0x010a
        /*024e*/ 	.byte	0x3f
	.zero		1


	//   ....[29]....
        /*0250*/ 	.word	0x00007db0
        /*0254*/ 	.word	0x00000009
        /*0258*/ 	.word	0x00000000
        /*025c*/ 	.short	0x010a
        /*025e*/ 	.byte	0x3f
	.zero		1


	//   ....[30]....
        /*0260*/ 	.word	0x00007e00
        /*0264*/ 	.word	0x00000006
        /*0268*/ 	.word	0x00000000
        /*026c*/ 	.short	0x010a
        /*026e*/ 	.byte	0x3f
	.zero		1


	//   ....[31]....
        /*0270*/ 	.word	0x00007e50
        /*0274*/ 	.word	0x00000009
        /*0278*/ 	.word	0x00000000
        /*027c*/ 	.short	0x010a
        /*027e*/ 	.byte	0x3f
	.zero		1


	//----- nvinfo : EIATTR_NUM_MBARRIERS
	.align		4
.L_35:
        /*0280*/ 	.byte	0x03, 0x38
        /*0282*/ 	.short	0x000c


	//----- nvinfo : EIATTR_EXIT_INSTR_OFFSETS
	.align		4
        /*0284*/ 	.byte	0x04, 0x1c
        /*0286*/ 	.short	(.L_37 - .L_36)


	//   ....[0]....
.L_36:
        /*0288*/ 	.word	0x00000680


	//   ....[1]....
        /*028c*/ 	.word	0x00000f40


	//   ....[2]....
        /*0290*/ 	.word	0x00006520


	//   ....[3]....
        /*0294*/ 	.word	0x00006b50


	//   ....[4]....
        /*0298*/ 	.word	0x00007b50


	//----- nvinfo : EIATTR_MAX_THREADS
	.align		4
.L_37:
        /*029c*/ 	.byte	0x04, 0x05
        /*029e*/ 	.short	(.L_39 - .L_38)
.L_38:
        /*02a0*/ 	.word	0x00000180
        /*02a4*/ 	.word	0x00000001
        /*02a8*/ 	.word	0x00000001


	//----- nvinfo : EIATTR_CRS_STACK_SIZE
	.align		4
.L_39:
        /*02ac*/ 	.byte	0x04, 0x1e
        /*02ae*/ 	.short	(.L_41 - .L_40)
.L_40:
        /*02b0*/ 	.word	0x00000000


	//----- nvinfo : EIATTR_CBANK_PARAM_SIZE
	.align		4
.L_41:
        /*02b4*/ 	.byte	0x03, 0x19
        /*02b6*/ 	.short	0x0470


	//----- nvinfo : EIATTR_PARAM_CBANK
	.align		4
        /*02b8*/ 	.byte	0x04, 0x0a
        /*02ba*/ 	.short	(.L_43 - .L_42)
	.align		4
.L_42:
        /*02bc*/ 	.word	index@(.nv.constant0._ZN7cutlass13device_kernelINS_4gemm6kernel13GemmUniversalIN4cute5tupleIJiiiiEEENS1_10collective13CollectiveMmaINS1_34MainloopSm90TmaGmmaWarpSpecializedILi5ENS5_IJNS4_1CILi1EEESB_SB_EEENS1_35KernelTmaWarpSpecializedCooperativeEEENS5_IJNSA_ILi128EEESF_NSA_ILi64EEEEEENS_6half_tENS5_IJlSB_lEEESI_SJ_NS4_8TiledMMAINS4_8MMA_AtomIJNS4_4SM904GMMA26MMA_64x128x16_F32F16F16_SSILNSN_5MajorE0ELSP_0ELNSN_7ScaleInE1ELSQ_1EEEEEENS4_6LayoutINS5_IJNSA_ILi2EEESB_SB_EEENS5_IJSB_NSA_ILi0EEESW_EEEEENS5_IJNS4_10UnderscoreESZ_SZ_EEEEENS4_13SM90_TMA_LOADENS4_14ComposedLayoutINS4_7SwizzleILi3ELi4ELi3EEENS4_18smem_ptr_flag_bitsILi16EEENST_INS5_IJNSA_ILi8EEESG_EEENS5_IJSG_SB_EEEEEEEvNS4_8identityES12_S1C_vS1D_EENS_8epilogue10collective6detail29Sm90TmaWarpSpecializedAdapterINS1G_15DefaultEpilogueISI_SJ_SJ_NS1F_6thread17LinearCombinationISI_Li1EffLNS1K_9ScaleType4KindE0ELNS_15FloatRoundStyleE2ESI_EENS1_15EpilogueDefaultEEEEEvvEEEEvNT_6ParamsE)
        /*02c0*/ 	.short	0x0210
        /*02c2*/ 	.short	0x0470


	//----- nvinfo : EIATTR_SW_WAR
	.align		4
.L_43:
        /*02c4*/ 	.byte	0x04, 0x36
        /*02c6*/ 	.short	(.L_45 - .L_44)
.L_44:
        /*02c8*/ 	.word	0x00000008
.L_45:


//--------------------- .nv.callgraph             --------------------------
	.section	.nv.callgraph,"",@"SHT_CUDA_CALLGRAPH"
	.align	4
	.sectionentsize	8
	.align		4
        /*0000*/ 	.word	0x00000000
	.align		4
        /*0004*/ 	.word	0xffffffff
	.align		4
        /*0008*/ 	.word	index@(_ZN7cutlass13device_kernelINS_4gemm6kernel13GemmUniversalIN4cute5tupleIJiiiiEEENS1_10collective13CollectiveMmaINS1_34MainloopSm90TmaGmmaWarpSpecializedILi5ENS5_IJNS4_1CILi1EEESB_SB_EEENS1_35KernelTmaWarpSpecializedCooperativeEEENS5_IJNSA_ILi128EEESF_NSA_ILi64EEEEEENS_6half_tENS5_IJlSB_lEEESI_SJ_NS4_8TiledMMAINS4_8MMA_AtomIJNS4_4SM904GMMA26MMA_64x128x16_F32F16F16_SSILNSN_5MajorE0ELSP_0ELNSN_7ScaleInE1ELSQ_1EEEEEENS4_6LayoutINS5_IJNSA_ILi2EEESB_SB_EEENS5_IJSB_NSA_ILi0EEESW_EEEEENS5_IJNS4_10UnderscoreESZ_SZ_EEEEENS4_13SM90_TMA_LOADENS4_14ComposedLayoutINS4_7SwizzleILi3ELi4ELi3EEENS4_18smem_ptr_flag_bitsILi16EEENST_INS5_IJNSA_ILi8EEESG_EEENS5_IJSG_SB_EEEEEEEvNS4_8identityES12_S1C_vS1D_EENS_8epilogue10collective6detail29Sm90TmaWarpSpecializedAdapterINS1G_15DefaultEpilogueISI_SJ_SJ_NS1F_6thread17LinearCombinationISI_Li1EffLNS1K_9ScaleType4KindE0ELNS_15FloatRoundStyleE2ESI_EENS1_15EpilogueDefaultEEEEEvvEEEEvNT_6ParamsE)
	.align		4
        /*000c*/ 	.word	index@(__assertfail)
	.align		4
        /*0010*/ 	.word	0x00000000
	.align		4
        /*0014*/ 	.word	0xfffffffe
	.align		4
        /*0018*/ 	.word	0x00000000
	.align		4
        /*001c*/ 	.word	0xfffffffd
	.align		4
        /*0020*/ 	.word	0x00000000
	.align		4
        /*0024*/ 	.word	0xfffffffc


//--------------------- .nv.constant4             --------------------------
	.section	.nv.constant4,"a",@progbits
	.align	8
	.align		8
.nv.constant4:
        /*0000*/ 	.dword	__assertfail
	.align		8
        /*0008*/ 	.dword	__unnamed_1
	.align		8
        /*0010*/ 	.dword	_ZN40_INTERNAL_a5e74805_4_k_cu_d25f3969_299774cuda3std3__45__cpo5beginE
	.align		8
        /*0018*/ 	.dword	_ZN40_INTERNAL_a5e74805_4_k_cu_d25f3969_299774cuda3std3__45__cpo3endE
	.align		8
        /*0020*/ 	.dword	_ZN40_INTERNAL_a5e74805_4_k_cu_d25f3969_299774cuda3std3__45__cpo6cbeginE
	.align		8
        /*0028*/ 	.dword	_ZN40_INTERNAL_a5e74805_4_k_cu_d25f3969_299774cuda3std3__45__cpo4cendE
	.align		8
        /*0030*/ 	.dword	_ZN40_INTERNAL_a5e74805_4_k_cu_d25f3969_299774cuda3std3__442_GLOBAL__N__a5e74805_4_k_cu_d25f3969_299776ignoreE
	.align		8
        /*0038*/ 	.dword	_ZN40_INTERNAL_a5e74805_4_k_cu_d25f3969_299774cuda3std3__419piecewise_constructE
	.align		8
        /*0040*/ 	.dword	_ZN40_INTERNAL_a5e74805_4_k_cu_d25f3969_299774cuda3std3__48in_placeE
	.align		8
        /*0048*/ 	.dword	_ZN40_INTERNAL_a5e74805_4_k_cu_d25f3969_299774cuda3std6ranges3__45__cpo4swapE
	.align		8
        /*0050*/ 	.dword	_ZN40_INTERNAL_a5e74805_4_k_cu_d25f3969_299774cuda3std6ranges3__45__cpo9iter_moveE
	.align		8
        /*0058*/ 	.dword	_ZN40_INTERNAL_a5e74805_4_k_cu_d25f3969_299774cute7productE
	.align		8
        /*0060*/ 	.dword	_ZN40_INTERNAL_a5e74805_4_k_cu_d25f3969_299774cute1_E
	.align		8
        /*0068*/ 	.dword	$str$22
	.align		8
        /*0070*/ 	.dword	$str$23


//--------------------- .text._ZN7cutlass13device_kernelINS_4gemm6kernel13GemmUniversalIN4cute5tupleIJiiiiEEENS1_10collective13CollectiveMmaINS1_34MainloopSm90TmaGmmaWarpSpecializedILi5ENS5_IJNS4_1CILi1EEESB_SB_EEENS1_35KernelTmaWarpSpecializedCooperativeEEENS5_IJNSA_ILi128EEESF_NSA_ILi64EEEEEENS_6half_tENS5_IJlSB_lEEESI_SJ_NS4_8TiledMMAINS4_8MMA_AtomIJNS4_4SM904GMMA26MMA_64x128x16_F32F16F16_SSILNSN_5MajorE0ELSP_0ELNSN_7ScaleInE1ELSQ_1EEEEEENS4_6LayoutINS5_IJNSA_ILi2EEESB_SB_EEENS5_IJSB_NSA_ILi0EEESW_EEEEENS5_IJNS4_10UnderscoreESZ_SZ_EEEEENS4_13SM90_TMA_LOADENS4_14ComposedLayoutINS4_7SwizzleILi3ELi4ELi3EEENS4_18smem_ptr_flag_bitsILi16EEENST_INS5_IJNSA_ILi8EEESG_EEENS5_IJSG_SB_EEEEEEEvNS4_8identityES12_S1C_vS1D_EENS_8epilogue10collective6detail29Sm90TmaWarpSpecializedAdapterINS1G_15DefaultEpilogueISI_SJ_SJ_NS1F_6thread17LinearCombinationISI_Li1EffLNS1K_9ScaleType4KindE0ELNS_15FloatRoundStyleE2ESI_EENS1_15EpilogueDefaultEEEEEvvEEEEvNT_6ParamsE --------------------------
	.section	.text._ZN7cutlass13device_kernelINS_4gemm6kernel13GemmUniversalIN4cute5tupleIJiiiiEEENS1_10collective13CollectiveMmaINS1_34MainloopSm90TmaGmmaWarpSpecializedILi5ENS5_IJNS4_1CILi1EEESB_SB_EEENS1_35KernelTmaWarpSpecializedCooperativeEEENS5_IJNSA_ILi128EEESF_NSA_ILi64EEEEEENS_6half_tENS5_IJlSB_lEEESI_SJ_NS4_8TiledMMAINS4_8MMA_AtomIJNS4_4SM904GMMA26MMA_64x128x16_F32F16F16_SSILNSN_5MajorE0ELSP_0ELNSN_7ScaleInE1ELSQ_1EEEEEENS4_6LayoutINS5_IJNSA_ILi2EEESB_SB_EEENS5_IJSB_NSA_ILi0EEESW_EEEEENS5_IJNS4_10UnderscoreESZ_SZ_EEEEENS4_13SM90_TMA_LOADENS4_14ComposedLayoutINS4_7SwizzleILi3ELi4ELi3EEENS4_18smem_ptr_flag_bitsILi16EEENST_INS5_IJNSA_ILi8EEESG_EEENS5_IJSG_SB_EEEEEEEvNS4_8identityES12_S1C_vS1D_EENS_8epilogue10collective6detail29Sm90TmaWarpSpecializedAdapterINS1G_15DefaultEpilogueISI_SJ_SJ_NS1F_6thread17LinearCombinationISI_Li1EffLNS1K_9ScaleType4KindE0ELNS_15FloatRoundStyleE2ESI_EENS1_15EpilogueDefaultEEEEEvvEEEEvNT_6ParamsE,"ax",@progbits
	.align	128
.text._ZN7cutlass13device_kernelINS_4gemm6kernel13GemmUniversalIN4cute5tupleIJiiiiEEENS1_10collective13CollectiveMmaINS1_34MainloopSm90TmaGmmaWarpSpecializedILi5ENS5_IJNS4_1CILi1EEESB_SB_EEENS1_35KernelTmaWarpSpecializedCooperativeEEENS5_IJNSA_ILi128EEESF_NSA_ILi64EEEEEENS_6half_tENS5_IJlSB_lEEESI_SJ_NS4_8TiledMMAINS4_8MMA_AtomIJNS4_4SM904GMMA26MMA_64x128x16_F32F16F16_SSILNSN_5MajorE0ELSP_0ELNSN_7ScaleInE1ELSQ_1EEEEEENS4_6LayoutINS5_IJNSA_ILi2EEESB_SB_EEENS5_IJSB_NSA_ILi0EEESW_EEEEENS5_IJNS4_10UnderscoreESZ_SZ_EEEEENS4_13SM90_TMA_LOADENS4_14ComposedLayoutINS4_7SwizzleILi3ELi4ELi3EEENS4_18smem_ptr_flag_bitsILi16EEENST_INS5_IJNSA_ILi8EEESG_EEENS5_IJSG_SB_EEEEEEEvNS4_8identityES12_S1C_vS1D_EENS_8epilogue10collective6detail29Sm90TmaWarpSpecializedAdapterINS1G_15DefaultEpilogueISI_SJ_SJ_NS1F_6thread17LinearCombinationISI_Li1EffLNS1K_9ScaleType4KindE0ELNS_15FloatRoundStyleE2ESI_EENS1_15EpilogueDefaultEEEEEvvEEEEvNT_6ParamsE:
        .type           _ZN7cutlass13device_kernelINS_4gemm6kernel13GemmUniversalIN4cute5tupleIJiiiiEEENS1_10collective13CollectiveMmaINS1_34MainloopSm90TmaGmmaWarpSpecializedILi5ENS5_IJNS4_1CILi1EEESB_SB_EEENS1_35KernelTmaWarpSpecializedCooperativeEEENS5_IJNSA_ILi128EEESF_NSA_ILi64EEEEEENS_6half_tENS5_IJlSB_lEEESI_SJ_NS4_8TiledMMAINS4_8MMA_AtomIJNS4_4SM904GMMA26MMA_64x128x16_F32F16F16_SSILNSN_5MajorE0ELSP_0ELNSN_7ScaleInE1ELSQ_1EEEEEENS4_6LayoutINS5_IJNSA_ILi2EEESB_SB_EEENS5_IJSB_NSA_ILi0EEESW_EEEEENS5_IJNS4_10UnderscoreESZ_SZ_EEEEENS4_13SM90_TMA_LOADENS4_14ComposedLayoutINS4_7SwizzleILi3ELi4ELi3EEENS4_18smem_ptr_flag_bitsILi16EEENST_INS5_IJNSA_ILi8EEESG_EEENS5_IJSG_SB_EEEEEEEvNS4_8identityES12_S1C_vS1D_EENS_8epilogue10collective6detail29Sm90TmaWarpSpecializedAdapterINS1G_15DefaultEpilogueISI_SJ_SJ_NS1F_6thread17LinearCombinationISI_Li1EffLNS1K_9ScaleType4KindE0ELNS_15FloatRoundStyleE2ESI_EENS1_15EpilogueDefaultEEEEEvvEEEEvNT_6ParamsE,@function
        .size           _ZN7cutlass13device_kernelINS_4gemm6kernel13GemmUniversalIN4cute5tupleIJiiiiEEENS1_10collective13CollectiveMmaINS1_34MainloopSm90TmaGmmaWarpSpecializedILi5ENS5_IJNS4_1CILi1EEESB_SB_EEENS1_35KernelTmaWarpSpecializedCooperativeEEENS5_IJNSA_ILi128EEESF_NSA_ILi64EEEEEENS_6half_tENS5_IJlSB_lEEESI_SJ_NS4_8TiledMMAINS4_8MMA_AtomIJNS4_4SM904GMMA26MMA_64x128x16_F32F16F16_SSILNSN_5MajorE0ELSP_0ELNSN_7ScaleInE1ELSQ_1EEEEEENS4_6LayoutINS5_IJNSA_ILi2EEESB_SB_EEENS5_IJSB_NSA_ILi0EEESW_EEEEENS5_IJNS4_10UnderscoreESZ_SZ_EEEEENS4_13SM90_TMA_LOADENS4_14ComposedLayoutINS4_7SwizzleILi3ELi4ELi3EEENS4_18smem_ptr_flag_bitsILi16EEENST_INS5_IJNSA_ILi8EEESG_EEENS5_IJSG_SB_EEEEEEEvNS4_8identityES12_S1C_vS1D_EENS_8epilogue10collective6detail29Sm90TmaWarpSpecializedAdapterINS1G_15DefaultEpilogueISI_SJ_SJ_NS1F_6thread17LinearCombinationISI_Li1EffLNS1K_9ScaleType4KindE0ELNS_15FloatRoundStyleE2ESI_EENS1_15EpilogueDefaultEEEEEvvEEEEvNT_6ParamsE,(.L_x_196 - _ZN7cutlass13device_kernelINS_4gemm6kernel13GemmUniversalIN4cute5tupleIJiiiiEEENS1_10collective13CollectiveMmaINS1_34MainloopSm90TmaGmmaWarpSpecializedILi5ENS5_IJNS4_1CILi1EEESB_SB_EEENS1_35KernelTmaWarpSpecializedCooperativeEEENS5_IJNSA_ILi128EEESF_NSA_ILi64EEEEEENS_6half_tENS5_IJlSB_lEEESI_SJ_NS4_8TiledMMAINS4_8MMA_AtomIJNS4_4SM904GMMA26MMA_64x128x16_F32F16F16_SSILNSN_5MajorE0ELSP_0ELNSN_7ScaleInE1ELSQ_1EEEEEENS4_6LayoutINS5_IJNSA_ILi2EEESB_SB_EEENS5_IJSB_NSA_ILi0EEESW_EEEEENS5_IJNS4_10UnderscoreESZ_SZ_EEEEENS4_13SM90_TMA_LOADENS4_14ComposedLayoutINS4_7SwizzleILi3ELi4ELi3EEENS4_18smem_ptr_flag_bitsILi16EEENST_INS5_IJNSA_ILi8EEESG_EEENS5_IJSG_SB_EEEEEEEvNS4_8identityES12_S1C_vS1D_EENS_8epilogue10collective6detail29Sm90TmaWarpSpecializedAdapterINS1G_15DefaultEpilogueISI_SJ_SJ_NS1F_6thread17LinearCombinationISI_Li1EffLNS1K_9ScaleType4KindE0ELNS_15FloatRoundStyleE2ESI_EENS1_15EpilogueDefaultEEEEEvvEEEEvNT_6ParamsE)
        .other          _ZN7cutlass13device_kernelINS_4gemm6kernel13GemmUniversalIN4cute5tupleIJiiiiEEENS1_10collective13CollectiveMmaINS1_34MainloopSm90TmaGmmaWarpSpecializedILi5ENS5_IJNS4_1CILi1EEESB_SB_EEENS1_35KernelTmaWarpSpecializedCooperativeEEENS5_IJNSA_ILi128EEESF_NSA_ILi64EEEEEENS_6half_tENS5_IJlSB_lEEESI_SJ_NS4_8TiledMMAINS4_8MMA_AtomIJNS4_4SM904GMMA26MMA_64x128x16_F32F16F16_SSILNSN_5MajorE0ELSP_0ELNSN_7ScaleInE1ELSQ_1EEEEEENS4_6LayoutINS5_IJNSA_ILi2EEESB_SB_EEENS5_IJSB_NSA_ILi0EEESW_EEEEENS5_IJNS4_10UnderscoreESZ_SZ_EEEEENS4_13SM90_TMA_LOADENS4_14ComposedLayoutINS4_7SwizzleILi3ELi4ELi3EEENS4_18smem_ptr_flag_bitsILi16EEENST_INS5_IJNSA_ILi8EEESG_EEENS5_IJSG_SB_EEEEEEEvNS4_8identityES12_S1C_vS1D_EENS_8epilogue10collective6detail29Sm90TmaWarpSpecializedAdapterINS1G_15DefaultEpilogueISI_SJ_SJ_NS1F_6thread17LinearCombinationISI_Li1EffLNS1K_9ScaleType4KindE0ELNS_15FloatRoundStyleE2ESI_EENS1_15EpilogueDefaultEEEEEvvEEEEvNT_6ParamsE,@"STO_CUDA_ENTRY STV_DEFAULT"
_ZN7cutlass13device_kernelINS_4gemm6kernel13GemmUniversalIN4cute5tupleIJiiiiEEENS1_10collective13CollectiveMmaINS1_34MainloopSm90TmaGmmaWarpSpecializedILi5ENS5_IJNS4_1CILi1EEESB_SB_EEENS1_35KernelTmaWarpSpecializedCooperativeEEENS5_IJNSA_ILi128EEESF_NSA_ILi64EEEEEENS_6half_tENS5_IJlSB_lEEESI_SJ_NS4_8TiledMMAINS4_8MMA_AtomIJNS4_4SM904GMMA26MMA_64x128x16_F32F16F16_SSILNSN_5MajorE0ELSP_0ELNSN_7ScaleInE1ELSQ_1EEEEEENS4_6LayoutINS5_IJNSA_ILi2EEESB_SB_EEENS5_IJSB_NSA_ILi0EEESW_EEEEENS5_IJNS4_10UnderscoreESZ_SZ_EEEEENS4_13SM90_TMA_LOADENS4_14ComposedLayoutINS4_7SwizzleILi3ELi4ELi3EEENS4_18smem_ptr_flag_bitsILi16EEENST_INS5_IJNSA_ILi8EEESG_EEENS5_IJSG_SB_EEEEEEEvNS4_8identityES12_S1C_vS1D_EENS_8epilogue10collective6detail29Sm90TmaWarpSpecializedAdapterINS1G_15DefaultEpilogueISI_SJ_SJ_NS1F_6thread17LinearCombinationISI_Li1EffLNS1K_9ScaleType4KindE0ELNS_15FloatRoundStyleE2ESI_EENS1_15EpilogueDefaultEEEEEvvEEEEvNT_6ParamsE:
[----:B------:R-:W0:Y:S01]  /*0000*/  LDC R1, c[0x0][0x28] ;  /* 0x00000a00ff017b82 */ /* 0x000e220000000800 */
[----:B------:R-:W1:Y:S01]  /*0010*/  S2R R3, SR_TID.X ;  /* 0x0000000000037919 */ /* 0x000e620000002100 */
[----:B------:R-:W-:Y:S01]  /*0020*/  ELECT P0, URZ, PT ;  /* 0x00000000003f782f */ /* 0x000fe20003800000 */
[----:B------:R-:W-:Y:S01]  /*0030*/  BSSY B0, `(.L_x_0) ;  /* 0x000000f000007945 */ /* 0x000fe20003800000 */
[--C-:B-1----:R-:W-:Y:S02]  /*0040*/  SHF.R.U32.HI R0, RZ, 0x5, R3.reuse ;  /* 0x00000005ff007819 */ /* 0x102fe40000011603 */
[----:B------:R-:W-:-:S03]  /*0050*/  SHF.R.U32.HI R14, RZ, 0x7, R3 ;  /* 0x00000007ff0e7819 */ /* 0x000fc60000011603 */
[----:B------:R-:W1:Y:S04]  /*0060*/  SHFL.IDX PT, R4, R0, RZ, 0x1f ;  /* 0x00001fff00047589 */ /* 0x000e6800000e0000 */
[----:B------:R2:W3:Y:S01]  /*0070*/  SHFL.IDX PT, R10, R14, RZ, 0x1f ;  /* 0x00001fff0e0a7589 */ /* 0x0004e200000e0000 */
[----:B-1----:R-:W-:-:S13]  /*0080*/  ISETP.NE.OR P0, PT, R4, RZ, !P0 ;  /* 0x000000ff0400720c */ /* 0x002fda0004705670 */
[----:B0-23--:R-:W-:Y:S05]  /*0090*/  @P0 BRA `(.L_x_1) ;  /* 0x0000000000200947 */ /* 0x00dfea0003800000 */
[----:B------:R-:W-:Y:S02]  /*00a0*/  ULDC.64 UR4, c[0x0][0x198] ;  /* 0x0000660000047ab9 */ /* 0x000fe40000000a00 */
[----:B------:R-:W-:Y:S02]  /*00b0*/  UIADD3 UR6, UP0, UR4, 0xf0, URZ ;  /* 0x000000f004067890 */ /* 0x000fe4000ff1e03f */
[----:B------:R-:W-:Y:S02]  /*00c0*/  UIADD3 UR4, UP1, UR4, 0x1f0, URZ ;  /* 0x000001f004047890 */ /* 0x000fe4000ff3e03f */
[----:B------:R-:W-:Y:S02]  /*00d0*/  UIADD3.X UR7, URZ, UR5, URZ, UP0, !UPT ;  /* 0x000000053f077290 */ /* 0x000fe400087fe43f */
[----:B------:R-:W-:-:S07]  /*00e0*/  UIADD3.X UR5, URZ, UR5, URZ, UP1, !UPT ;  /* 0x000000053f057290 */ /* 0x000fce0008ffe43f */
[----:B------:R0:W-:Y:S02]  /*00f0*/  UTMACCTL.PF [UR6] ;  /* 0x00000000060079b9 */ /* 0x0001e40008040000 */
[----:B------:R0:W-:Y:S02]  /*0100*/  UTMACCTL.PF [UR4] ;  /* 0x00000000040079b9 */ /* 0x0001e40008040000 */
[----:B0-----:R-:W-:Y:S01]  /*0110*/  NOP ;  /* 0x0000000000007918 */ /* 0x001fe20000000000 */
.L_x_1:
[----:B------:R-:W-:Y:S05]  /*0120*/  BSYNC B0 ;  /* 0x0000000000007941 */ /* 0x000fea0003800000 */
.L_x_0:
[----:B------:R-:W0:Y:S02]  /*0130*/  SHFL.IDX PT, R2, R0, RZ, 0x1f ;  /* 0x00001fff00027589 */ /* 0x000e2400000e0000 */
[----:B0-----:R-:W-:-:S13]  /*0140*/  ISETP.NE.AND P0, PT, R2, RZ, PT ;  /* 0x000000ff0200720c */ /* 0x001fda0003f05270 */
[----:B------:R-:W-:Y:S05]  /*0150*/  @P0 BRA `(.L_x_2) ;  /* 0x0000000000600947 */ /* 0x000fea0003800000 */
[----:B------:R-:W0:Y:S01]  /*0160*/  S2UR UR8, SR_CgaCtaId ;  /* 0x00000000000879c3 */ /* 0x000e220000008800 */
[----:B------:R-:W-:Y:S01]  /*0170*/  UMOV UR4, 0x400 ;  /* 0x0000040000047882 */ /* 0x000fe20000000000 */
[----:B------:R-:W-:Y:S01]  /*0180*/  UMOV UR5, 0x1 ;  /* 0x0000000100057882 */ /* 0x000fe20000000000 */
[----:B------:R-:W-:Y:S01]  /*0190*/  UMOV UR6, 0x100 ;  /* 0x0000010000067882 */ /* 0x000fe20000000000 */
[----:B------:R-:W-:Y:S01]  /*01a0*/  ELECT P0, URZ, PT ;  /* 0x00000000003f782f */ /* 0x000fe20003800000 */
[----:B------:R-:W-:-:S04]  /*01b0*/  UIADD3 UR6, -UR6, 0x100000, URZ ;  /* 0x0010000006067890 */ /* 0x000fc8000fffe13f */
[----:B------:R-:W-:Y:S02]  /*01c0*/  USHF.L.U32 UR7, UR6, 0xb, URZ ;  /* 0x0000000b06077899 */ /* 0x000fe4000800063f */
[----:B------:R-:W-:Y:S02]  /*01d0*/  USHF.L.U32 UR6, UR6, 0x1, URZ ;  /* 0x0000000106067899 */ /* 0x000fe4000800063f */
[----:B0-----:R-:W-:Y:S02]  /*01e0*/  ULEA UR8, UR8, UR4, 0x18 ;  /* 0x0000000408087291 */ /* 0x001fe4000f8ec03f */
[----:B------:R-:W-:-:S04]  /*01f0*/  UIADD3 UR4, -UR5, 0x100000, URZ ;  /* 0x0010000005047890 */ /* 0x000fc8000fffe13f */
[----:B------:R-:W-:Y:S02]  /*0200*/  USHF.L.U32 UR5, UR4, 0xb, URZ ;  /* 0x0000000b04057899 */ /* 0x000fe4000800063f */
[----:B------:R-:W-:Y:S01]  /*0210*/  USHF.L.U32 UR4, UR4, 0x1, URZ ;  /* 0x0000000104047899 */ /* 0x000fe2000800063f */
[----:B------:R-:W0:Y:S11]  /*0220*/  FENCE.VIEW.ASYNC.S ;  /* 0x00000000000073c6 */ /* 0x000e360000000000 */
[----:B0-----:R0:W1:Y:S01]  /*0230*/  SYNCS.EXCH.64 URZ, [UR8], UR4 ;  /* 0x00000004083f75b2 */ /* 0x0010620008000100 */
[----:B------:R0:W2:Y:S01]  /*0240*/  SYNCS.EXCH.64 URZ, [UR8+0x28], UR6 ;  /* 0x00002806083f75b2 */ /* 0x0000a20008000100 */
[----:B------:R0:W3:Y:S01]  /*0250*/  SYNCS.EXCH.64 URZ, [UR8+0x8], UR4 ;  /* 0x00000804083f75b2 */ /* 0x0000e20008000100 */
[----:B------:R0:W4:Y:S01]  /*0260*/  SYNCS.EXCH.64 URZ, [UR8+0x30], UR6 ;  /* 0x00003006083f75b2 */ /* 0x0001220008000100 */
[----:B------:R0:W0:Y:S01]  /*0270*/  SYNCS.EXCH.64 URZ, [UR8+0x10], UR4 ;  /* 0x00001004083f75b2 */ /* 0x0000220008000100 */
[----:B------:R0:W0:Y:S01]  /*0280*/  SYNCS.EXCH.64 URZ, [UR8+0x38], UR6 ;  /* 0x00003806083f75b2 */ /* 0x0000220008000100 */
[----:B------:R0:W0:Y:S01]  /*0290*/  SYNCS.EXCH.64 URZ, [UR8+0x18], UR4 ;  /* 0x00001804083f75b2 */ /* 0x0000220008000100 */
[----:B------:R0:W0:Y:S01]  /*02a0*/  SYNCS.EXCH.64 URZ, [UR8+0x40], UR6 ;  /* 0x00004006083f75b2 */ /* 0x0000220008000100 */
[----:B------:R0:W0:Y:S01]  /*02b0*/  SYNCS.EXCH.64 URZ, [UR8+0x20], UR4 ;  /* 0x00002004083f75b2 */ /* 0x0000220008000100 */
[----:B------:R0:W0:Y:S01]  /*02c0*/  SYNCS.EXCH.64 URZ, [UR8+0x48], UR6 ;  /* 0x00004806083f75b2 */ /* 0x0000220008000100 */
[----:B------:R-:W-:Y:S01]  /*02d0*/  NOP ;  /* 0x0000000000007918 */ /* 0x000fe20000000000 */
.L_x_2:
[----:B------:R-:W5:Y:S01]  /*02e0*/  SHFL.IDX PT, R0, R0, RZ, 0x1f ;  /* 0x00001fff00007589 */ /* 0x000f6200000e0000 */
[----:B------:R-:W-:Y:S01]  /*02f0*/  ELECT P0, URZ, PT ;  /* 0x00000000003f782f */ /* 0x000fe20003800000 */
[----:B------:R-:W1:Y:S01]  /*0300*/  LDC R2, c[0x0][0x65c] ;  /* 0x00019700ff027b82 */ /* 0x000e620000000800 */
[----:B------:R-:W-:Y:S01]  /*0310*/  SHF.R.S32.HI R7, RZ, 0x1f, R4 ;  /* 0x0000001fff077819 */ /* 0x000fe20000011404 */
[----:B------:R-:W2:Y:S01]  /*0320*/  S2R R5, SR_CTAID.Y ;  /* 0x0000000000057919 */ /* 0x000ea20000002600 */
[----:B0-----:R-:W-:Y:S01]  /*0330*/  UMOV UR4, 0x20 ;  /* 0x0000002000047882 */ /* 0x001fe20000000000 */
[----:B------:R-:W-:Y:S01]  /*0340*/  NOP ;  /* 0x0000000000007918 */ /* 0x000fe20000000000 */
[----:B------:R-:W-:Y:S01]  /*0350*/  LEA.HI R7, R7, R4, RZ, 0x2 ;  /* 0x0000000407077211 */ /* 0x000fe200078f10ff */
[----:B------:R-:W0:Y:S01]  /*0360*/  S2R R6, SR_CTAID.X ;  /* 0x0000000000067919 */ /* 0x000e220000002500 */
[----:B------:R-:W-:Y:S01]  /*0370*/  ISETP.NE.AND P2, PT, R10, RZ, PT ;  /* 0x000000ff0a00720c */ /* 0x000fe20003f45270 */
[----:B------:R-:W-:Y:S01]  /*0380*/  NOP ;  /* 0x0000000000007918 */ /* 0x000fe20000000000 */
[----:B------:R-:W-:-:S02]  /*0390*/  LOP3.LUT R7, R7, 0xfffffffc, RZ, 0xc0, !PT ;  /* 0xfffffffc07077812 */ /* 0x000fc400078ec0ff */
[----:B-----5:R-:W-:Y:S02]  /*03a0*/  ISETP.NE.OR P0, PT, R0, RZ, !P0 ;  /* 0x000000ff0000720c */ /* 0x020fe40004705670 */
[----:B-1----:R-:W-:-:S04]  /*03b0*/  ISETP.NE.AND P3, PT, R2, 0x1, PT ;  /* 0x000000010200780c */ /* 0x002fc80003f65270 */
[----:B------:R-:W-:Y:S01]  /*03c0*/  P2R R0, PR, RZ, 0x8 ;  /* 0x00000008ff007803 */ /* 0x000fe20000000000 */
[----:B------:R-:W-:Y:S01]  /*03d0*/  IMAD.IADD R0, R4, 0x1, -R7 ;  /* 0x0000000104007824 */ /* 0x000fe200078e0a07 */
[----:B------:R-:W-:Y:S01]  /*03e0*/  LOP3.LUT R4, R3, 0x7f, RZ, 0xc0, !PT ;  /* 0x0000007f03047812 */ /* 0x000fe200078ec0ff */
[----:B------:R-:W-:-:S03]  /*03f0*/  IMAD.MOV.U32 R7, RZ, RZ, RZ ;  /* 0x000000ffff077224 */ /* 0x000fc600078e00ff */
[----:B------:R-:W-:Y:S01]  /*0400*/  ISETP.NE.AND P1, PT, R0, 0x3, PT ;  /* 0x000000030000780c */ /* 0x000fe20003f25270 */
[----:B------:R-:W-:Y:S01]  /*0410*/  VOTEU.ALL UP0, P0 ;  /* 0x00000000003f7886 */ /* 0x000fe20000000000 */
[----:B------:R-:W-:Y:S01]  /*0420*/  VOTEU.ALL UP1, P0 ;  /* 0x00000000003f7886 */ /* 0x000fe20000020000 */
[----:B------:R-:W0:Y:S01]  /*0430*/  @P3 LDC R17, c[0x0][0x10] ;  /* 0x00000400ff113b82 */ /* 0x000e220000000800 */
[----:B--2---:R-:W-:Y:S02]  /*0440*/  @P3 IMAD.MOV.U32 R8, RZ, RZ, R5 ;  /* 0x000000ffff083224 */ /* 0x004fe400078e0005 */
[----:B------:R-:W-:Y:S01]  /*0450*/  @!UP0 UMOV UR6, 0x400 ;  /* 0x0000040000068882 */ /* 0x000fe20000000000 */
[----:B------:R-:W-:-:S04]  /*0460*/  @!UP0 UIADD3 UR4, -UR4, 0x100000, URZ ;  /* 0x0010000004048890 */ /* 0x000fc8000fffe13f */
[----:B------:R-:W-:Y:S02]  /*0470*/  @!UP0 USHF.L.U32 UR5, UR4, 0xb, URZ ;  /* 0x0000000b04058899 */ /* 0x000fe4000800063f */
[----:B------:R-:W-:Y:S01]  /*0480*/  @!UP0 USHF.L.U32 UR4, UR4, 0x1, URZ ;  /* 0x0000000104048899 */ /* 0x000fe2000800063f */
[----:B------:R-:W-:Y:S01]  /*0490*/  @P3 IMAD.MOV.U32 R9, RZ, RZ, RZ ;  /* 0x000000ffff093224 */ /* 0x000fe200078e00ff */
[----:B------:R-:W1:Y:S08]  /*04a0*/  @!UP0 S2UR UR7, SR_CgaCtaId ;  /* 0x00000000000789c3 */ /* 0x000e700000008800 */
[----:B------:R-:W2:Y:S01]  /*04b0*/  @!P3 LDC R11, c[0x0][0xc] ;  /* 0x00000300ff0bbb82 */ /* 0x000ea20000000800 */
[----:B0-----:R-:W-:Y:S01]  /*04c0*/  @P3 IMAD.WIDE.U32 R16, R6, R17, R8 ;  /* 0x0000001106103225 */ /* 0x001fe200078e0008 */
[----:B-1----:R-:W-:Y:S01]  /*04d0*/  @!UP0 ULEA UR8, UR7, UR6, 0x18 ;  /* 0x0000000607088291 */ /* 0x002fe2000f8ec03f */
[----:B------:R-:W-:-:S02]  /*04e0*/  VOTEU.ALL UP0, P0 ;  /* 0x00000000003f7886 */ /* 0x000fc40000000000 */
[----:B------:R-:W-:Y:S01]  /*04f0*/  ULDC UR6, c[0x0][0xc] ;  /* 0x0000030000067ab9 */ /* 0x000fe20000000800 */
[----:B------:R-:W-:Y:S01]  /*0500*/  ISETP.EQ.OR P0, PT, R0, RZ, !P1 ;  /* 0x000000ff0000720c */ /* 0x000fe20004f02670 */
[----:B------:R-:W-:-:S03]  /*0510*/  ULDC UR7, c[0x0][0x10] ;  /* 0x0000040000077ab9 */ /* 0x000fc60000000800 */
[C---:B------:R-:W-:Y:S01]  /*0520*/  ISETP.EQ.AND P0, PT, R10.reuse, RZ, P0 ;  /* 0x000000ff0a00720c */ /* 0x040fe20000702270 */
[----:B------:R-:W-:Y:S02]  /*0530*/  VIADD R10, R10, 0xffffffff ;  /* 0xffffffff0a0a7836 */ /* 0x000fe40000000000 */
[----:B--2---:R-:W-:Y:S01]  /*0540*/  @!P3 IMAD.WIDE.U32 R8, R11, R5, R6 ;  /* 0x000000050b08b225 */ /* 0x004fe200078e0006 */
[----:B------:R-:W0:Y:S02]  /*0550*/  FENCE.VIEW.ASYNC.S ;  /* 0x00000000000073c6 */ /* 0x000e240000000000 */
[----:B0-----:R-:W3:Y:S01]  /*0560*/  @!UP0 SYNCS.EXCH.64 URZ, [UR8+0x60], UR4 ;  /* 0x00006004083f85b2 */ /* 0x001ee20008000100 */
[----:B------:R-:W-:Y:S01]  /*0570*/  SEL R18, RZ, 0x1, !P0 ;  /* 0x00000001ff127807 */ /* 0x000fe20004000000 */
[----:B------:R-:W-:Y:S01]  /*0580*/  @P3 IMAD.MOV.U32 R11, RZ, RZ, RZ ;  /* 0x000000ffff0b3224 */ /* 0x000fe200078e00ff */
[----:B------:R-:W-:Y:S01]  /*0590*/  ISETP.GE.U32.AND P1, PT, R10, 0x2, PT ;  /* 0x000000020a00780c */ /* 0x000fe20003f26070 */
[----:B------:R-:W-:-:S02]  /*05a0*/  @!P3 IMAD.MOV.U32 R16, RZ, RZ, R8 ;  /* 0x000000ffff10b224 */ /* 0x000fc400078e0008 */
[----:B------:R-:W-:Y:S01]  /*05b0*/  @P3 IMAD.IADD R17, R17, 0x1, R11 ;  /* 0x0000000111113824 */ /* 0x000fe200078e020b */
[----:B------:R-:W-:Y:S01]  /*05c0*/  SEL R18, R18, 0x2, P1 ;  /* 0x0000000212127807 */ /* 0x000fe20000800000 */
[----:B------:R-:W-:Y:S01]  /*05d0*/  @!P3 IMAD.MOV.U32 R17, RZ, RZ, R9 ;  /* 0x000000ffff11b224 */ /* 0x000fe200078e0009 */
[----:B------:R0:W3:Y:S01]  /*05e0*/  @!UP1 SYNCS.EXCH.64 URZ, [UR8+0x68], UR4 ;  /* 0x00006804083f95b2 */ /* 0x0000e20008000100 */
[----:B------:R-:W-:Y:S01]  /*05f0*/  NOP ;  /* 0x0000000000007918 */ /* 0x000fe20000000000 */
[----:B0-----:R-:W-:-:S03]  /*0600*/  UIMAD.WIDE.U32 UR4, UR6, UR7, URZ ;  /* 0x00000007060472a5 */ /* 0x001fc6000f8e003f */
[----:B------:R-:W-:Y:S02]  /*0610*/  ULDC UR6, c[0x0][0x14] ;  /* 0x0000050000067ab9 */ /* 0x000fe40000000800 */
[----:B------:R-:W-:Y:S02]  /*0620*/  UIMAD.WIDE.U32 UR36, UR4, UR6, URZ ;  /* 0x00000006042472a5 */ /* 0x000fe4000f8e003f */
[----:B------:R-:W-:-:S04]  /*0630*/  UIMAD UR42, UR5, UR6, URZ ;  /* 0x00000006052a72a4 */ /* 0x000fc8000f8e023f */
[----:B------:R-:W-:Y:S01]  /*0640*/  UIADD3 UR42, UR37, UR42, URZ ;  /* 0x0000002a252a7290 */ /* 0x000fe2000fffe03f */
[----:B---34-:R-:W-:Y:S06]  /*0650*/  BAR.SYNC.DEFER_BLOCKING 0x0 ;  /* 0x0000000000007b1d */ /* 0x018fec0000010000 */
[----:B------:R-:W-:Y:S05]  /*0660*/  @!P2 BRA `(.L_x_3) ;  /* 0x0000005c00b0a947 */ /* 0x000fea0003800000 */
[----:B------:R-:W-:-:S13]  /*0670*/  ISETP.GT.U32.AND P0, PT, R10, 0x1, PT ;  /* 0x000000010a00780c */ /* 0x000fda0003f04070 */
[----:B------:R-:W-:Y:S05]  /*0680*/  @P0 EXIT ;  /* 0x000000000000094d */ /* 0x000fea0003800000 */
[----:B------:R-:W-:Y:S01]  /*0690*/  ULDC.64 UR4, c[0x0][0x650] ;  /* 0x0001940000047ab9 */ /* 0x000fe20000000a00 */
[----:B------:R-:W-:Y:S01]  /*06a0*/  PRMT R0, RZ, 0x7610, R0 ;  /* 0x00007610ff007816 */ /* 0x000fe20000000000 */
[----:B------:R-:W-:Y:S01]  /*06b0*/  IMAD.MOV.U32 R101, RZ, RZ, -0x1 ;  /* 0xffffffffff657424 */ /* 0x000fe200078e00ff */
[----:B------:R-:W-:Y:S01]  /*06c0*/  ISETP.GE.U32.AND P0, PT, R16, UR4, PT ;  /* 0x0000000410007c0c */ /* 0x000fe2000bf06070 */
[----:B------:R-:W-:Y:S02]  /*06d0*/  IMAD.MOV.U32 R100, RZ, RZ, -0x1 ;  /* 0xffffffffff647424 */ /* 0x000fe400078e00ff */
[----:B------:R-:W-:Y:S01]  /*06e0*/  IMAD.MOV.U32 R99, RZ, RZ, -0x1 ;  /* 0xffffffffff637424 */ /* 0x000fe200078e00ff */
[----:B------:R-:W-:-:S13]  /*06f0*/  ISETP.GE.U32.AND.EX P0, PT, R17, UR5, PT, P0 ;  /* 0x0000000511007c0c */ /* 0x000fda000bf06100 */
[----:B------:R-:W-:Y:S05]  /*0700*/  @P0 BRA `(.L_x_4) ;  /* 0x0000000400540947 */ /* 0x000fea0003800000 */
[----:B------:R-:W0:Y:S01]  /*0710*/  LDC.64 R20, c[0x0][0x628] ;  /* 0x00018a00ff147b82 */ /* 0x000e220000000a00 */
[----:B------:R-:W-:Y:S02]  /*0720*/  IMAD.MOV.U32 R8, RZ, RZ, R16 ;  /* 0x000000ffff087224 */ /* 0x000fe400078e0010 */
[----:B------:R-:W-:-:S05]  /*0730*/  IMAD.MOV.U32 R9, RZ, RZ, R17 ;  /* 0x000000ffff097224 */ /* 0x000fca00078e0011 */
[----:B------:R-:W1:Y:S08]  /*0740*/  LDC R0, c[0x0][0x630] ;  /* 0x00018c00ff007b82 */ /* 0x000e700000000800 */
[----:B------:R-:W2:Y:S01]  /*0750*/  LDC.64 R22, c[0x0][0x620] ;  /* 0x00018800ff167b82 */ /* 0x000ea20000000a00 */
[----:B0-----:R-:W-:-:S04]  /*0760*/  ISETP.NE.U32.AND P0, PT, R20, RZ, PT ;  /* 0x000000ff1400720c */ /* 0x001fc80003f05070 */
[----:B------:R-:W-:-:S13]  /*0770*/  ISETP.NE.AND.EX P0, PT, R21, RZ, PT, P0 ;  /* 0x000000ff1500720c */ /* 0x000fda0003f05300 */
[----:B-12---:R-:W-:Y:S05]  /*0780*/  @!P0 BRA `(.L_x_5) ;  /* 0x0000000000288947 */ /* 0x006fea0003800000 */
[----:B------:R-:W0:Y:S02]  /*0790*/  LDC R13, c[0x0][0x634] ;  /* 0x00018d00ff0d7b82 */ /* 0x000e240000000800 */
[----:B0-----:R-:W-:-:S05]  /*07a0*/  IADD3 R13, P0, R16, R13, RZ ;  /* 0x0000000d100d7210 */ /* 0x001fca0007f1e0ff */
[----:B------:R-:W-:-:S04]  /*07b0*/  IMAD.X R15, RZ, RZ, R17, P0 ;  /* 0x000000ffff0f7224 */ /* 0x000fc800000e0611 */
[----:B------:R-:W-:-:S04]  /*07c0*/  IMAD.WIDE.U32 R8, R15, R20, RZ ;  /* 0x000000140f087225 */ /* 0x000fc800078e00ff */
[----:B------:R-:W-:-:S04]  /*07d0*/  IMAD.WIDE.U32 R10, P0, R13, R21, R8 ;  /* 0x000000150d0a7225 */ /* 0x000fc80007800008 */
[----:B------:R-:W-:-:S04]  /*07e0*/  IMAD.WIDE.U32 R8, R13, R20, RZ ;  /* 0x000000140d087225 */ /* 0x000fc800078e00ff */
[----:B------:R-:W-:Y:S01]  /*07f0*/  IMAD.X R13, RZ, RZ, RZ, P0 ;  /* 0x000000ffff0d7224 */ /* 0x000fe200000e06ff */
[----:B------:R-:W-:Y:S01]  /*0800*/  IADD3 RZ, P0, R9, R10, RZ ;  /* 0x0000000a09ff7210 */ /* 0x000fe20007f1e0ff */
[----:B------:R-:W-:-:S04]  /*0810*/  IMAD.MOV.U32 R12, RZ, RZ, R11 ;  /* 0x000000ffff0c7224 */ /* 0x000fc800078e000b */
[----:B------:R-:W-:-:S08]  /*0820*/  IMAD.WIDE.U32.X R8, R15, R21, R12, P0 ;  /* 0x000000150f087225 */ /* 0x000fd000000e040c */
.L_x_5:
[-CC-:B------:R-:W-:Y:S01]  /*0830*/  SHF.R.U64 R99, R8, R0.reuse, R9.reuse ;  /* 0x0000000008637219 */ /* 0x180fe20000001209 */
[----:B------:R-:W0:Y:S01]  /*0840*/  LDC R12, c[0x0][0x618] ;  /* 0x00018600ff0c7b82 */ /* 0x000e220000000800 */
[----:B------:R-:W-:Y:S01]  /*0850*/  SHF.R.U32.HI R7, RZ, R0, R9 ;  /* 0x00000000ff077219 */ /* 0x000fe20000011609 */
[----:B------:R-:W-:Y:S01]  /*0860*/  ULDC UR4, c[0x0][0x150] ;  /* 0x0000540000047ab9 */ /* 0x000fe20000000800 */
[----:B------:R-:W-:Y:S02]  /*0870*/  IADD3 R11, P0, RZ, -R99, RZ ;  /* 0x80000063ff0b7210 */ /* 0x000fe40007f1e0ff */
[----:B------:R-:W-:-:S03]  /*0880*/  I2FP.F32.U32 R0, R6 ;  /* 0x0000000600007245 */ /* 0x000fc60000201000 */
[----:B------:R-:W1:Y:S01]  /*0890*/  LDC.64 R30, c[0x0][0x640] ;  /* 0x00019000ff1e7b82 */ /* 0x000e620000000a00 */
[----:B------:R-:W-:Y:S02]  /*08a0*/  IMAD.X R13, RZ, RZ, ~R7, P0 ;  /* 0x000000ffff0d7224 */ /* 0x000fe400000e0e07 */
[----:B------:R-:W-:Y:S01]  /*08b0*/  FMUL R0, R0, UR4 ;  /* 0x0000000400007c20 */ /* 0x000fe20008400000 */
[----:B------:R-:W-:Y:S01]  /*08c0*/  IMAD.WIDE.U32 R8, R11, R22, R16 ;  /* 0x000000160b087225 */ /* 0x000fe200078e0010 */
[----:B------:R-:W-:-:S03]  /*08d0*/  ULDC UR4, c[0x0][0x154] ;  /* 0x0000550000047ab9 */ /* 0x000fc60000000800 */
[----:B------:R-:W-:Y:S01]  /*08e0*/  IMAD R10, R13, R22, RZ ;  /* 0x000000160d0a7224 */ /* 0x000fe200078e02ff */
[----:B------:R-:W2:Y:S01]  /*08f0*/  LDC R7, c[0x0][0x144] ;  /* 0x00005100ff077b82 */ /* 0x000ea20000000800 */
[----:B------:R-:W3:Y:S02]  /*0900*/  F2I.U32.TRUNC.NTZ R0, R0 ;  /* 0x0000000000007305 */ /* 0x000ee4000020f000 */
[----:B------:R-:W-:-:S04]  /*0910*/  IMAD R11, R11, R23, R10 ;  /* 0x000000170b0b7224 */ /* 0x000fc800078e020a */
[----:B------:R-:W-:Y:S01]  /*0920*/  IMAD.IADD R9, R9, 0x1, R11 ;  /* 0x0000000109097824 */ /* 0x000fe200078e020b */
[----:B------:R-:W4:Y:S01]  /*0930*/  LDC R24, c[0x0][0x608] ;  /* 0x00018200ff187b82 */ /* 0x000f220000000800 */
[----:B------:R-:W-:-:S03]  /*0940*/  IMAD.MOV.U32 R11, RZ, RZ, -0x1 ;  /* 0xffffffffff0b7424 */ /* 0x000fc600078e00ff */
[-CC-:B0-----:R-:W-:Y:S02]  /*0950*/  SHF.R.U64 R22, R8, R12.reuse, R9.reuse ;  /* 0x0000000c08167219 */ /* 0x181fe40000001209 */
[----:B------:R-:W-:Y:S02]  /*0960*/  I2FP.F32.U32 R8, R5 ;  /* 0x0000000500087245 */ /* 0x000fe40000201000 */
[----:B------:R-:W0:Y:S01]  /*0970*/  LDC R28, c[0x0][0x658] ;  /* 0x00019600ff1c7b82 */ /* 0x000e220000000800 */
[----:B-1----:R-:W-:Y:S01]  /*0980*/  ISETP.NE.U32.AND P0, PT, R30, RZ, PT ;  /* 0x000000ff1e00720c */ /* 0x002fe20003f05070 */
[----:B---3--:R-:W-:Y:S02]  /*0990*/  IMAD.MOV R10, RZ, RZ, -R0 ;  /* 0x000000ffff0a7224 */ /* 0x008fe400078e0a00 */
[----:B------:R-:W-:Y:S01]  /*09a0*/  FMUL R8, R8, UR4 ;  /* 0x0000000408087c20 */ /* 0x000fe20008400000 */
[----:B------:R-:W-:Y:S02]  /*09b0*/  SHF.R.U32.HI R9, RZ, R12, R9 ;  /* 0x0000000cff097219 */ /* 0x000fe40000011609 */
[----:B------:R-:W-:Y:S01]  /*09c0*/  ISETP.NE.AND.EX P0, PT, R31, RZ, PT, P0 ;  /* 0x000000ff1f00720c */ /* 0x000fe20003f05300 */
[----:B------:R1:W3:Y:S01]  /*09d0*/  F2I.U32.TRUNC.NTZ R15, R8 ;  /* 0x00000008000f7305 */ /* 0x0002e2000020f000 */
[----:B------:R-:W1:Y:S01]  /*09e0*/  LDC R20, c[0x0][0x148] ;  /* 0x00005200ff147b82 */ /* 0x000e620000000800 */
[----:B--2---:R-:W-:-:S07]  /*09f0*/  IMAD R0, R7, R10, R6 ;  /* 0x0000000a07007224 */ /* 0x004fce00078e0206 */
[----:B------:R-:W2:Y:S01]  /*0a00*/  LDC R26, c[0x0][0x600] ;  /* 0x00018000ff1a7b82 */ /* 0x000ea20000000800 */
[-CC-:B----4-:R-:W-:Y:S02]  /*0a10*/  SHF.R.U64 R32, R22, R24.reuse, R9.reuse ;  /* 0x0000001816207219 */ /* 0x190fe40000001209 */
[----:B------:R-:W-:Y:S01]  /*0a20*/  SHF.R.U32.HI R7, RZ, R24, R9 ;  /* 0x00000018ff077219 */ /* 0x000fe20000011609 */
[----:B------:R-:W-:-:S04]  /*0a30*/  IMAD.MOV.U32 R9, RZ, RZ, 0x1 ;  /* 0x00000001ff097424 */ /* 0x000fc800078e00ff */
[----:B------:R-:W4:Y:S01]  /*0a40*/  LDC R21, c[0x0][0x648] ;  /* 0x00019200ff157b82 */ /* 0x000f220000000800 */
[-C--:B0-----:R-:W-:Y:S02]  /*0a50*/  SHF.L.U32 R6, R11, R28.reuse, RZ ;  /* 0x0000001c0b067219 */ /* 0x081fe400000006ff */
[--C-:B------:R-:W-:Y:S02]  /*0a60*/  SHF.R.U64 R24, R32, R28, R7.reuse ;  /* 0x0000001c20187219 */ /* 0x100fe40000001207 */
[----:B------:R-:W-:Y:S02]  /*0a70*/  LOP3.LUT R13, RZ, R6, RZ, 0x33, !PT ;  /* 0x00000006ff0d7212 */ /* 0x000fe400078e33ff */
[-C--:B------:R-:W-:Y:S01]  /*0a80*/  SHF.R.U32.HI R7, RZ, R28.reuse, R7 ;  /* 0x0000001cff077219 */ /* 0x080fe20000011607 */
[----:B------:R-:W0:Y:S01]  /*0a90*/  LDC R23, c[0x0][0x638] ;  /* 0x00018e00ff177b82 */ /* 0x000e220000000800 */
[----:B------:R-:W-:Y:S01]  /*0aa0*/  SHF.L.U32 R12, R9, R28, RZ ;  /* 0x0000001c090c7219 */ /* 0x000fe200000006ff */
[----:B------:R-:W-:-:S06]  /*0ab0*/  IMAD.MOV.U32 R6, RZ, RZ, R24 ;  /* 0x000000ffff067224 */ /* 0x000fcc00078e0018 */
[----:B------:R-:W0:Y:S01]  /*0ac0*/  LDC R101, c[0x0][0x610] ;  /* 0x00018400ff657b82 */ /* 0x000e220000000800 */
[----:B-1-3--:R-:W-:Y:S05]  /*0ad0*/  @!P0 BRA `(.L_x_6) ;  /* 0x0000000000288947 */ /* 0x00afea0003800000 */
[----:B------:R-:W1:Y:S02]  /*0ae0*/  LDC R11, c[0x0][0x64c] ;  /* 0x00019300ff0b7b82 */ /* 0x000e640000000800 */
[----:B-1----:R-:W-:-:S05]  /*0af0*/  IADD3 R11, P0, R24, R11, RZ ;  /* 0x0000000b180b7210 */ /* 0x002fca0007f1e0ff */
        /* <DEDUP_REMOVED lines=8> */
.L_x_6:
[----:B----4-:R-:W-:Y:S01]  /*0b80*/  SHF.R.U64 R6, R6, R21, R7 ;  /* 0x0000001506067219 */ /* 0x010fe20000001207 */
[----:B--2---:R-:W-:Y:S01]  /*0b90*/  VIADD R7, R26, 0xffffffff ;  /* 0xffffffff1a077836 */ /* 0x004fe20000000000 */
[----:B------:R-:W-:Y:S01]  /*0ba0*/  LOP3.LUT R13, R32, R13, RZ, 0xc0, !PT ;  /* 0x0000000d200d7212 */ /* 0x000fe200078ec0ff */
[----:B------:R-:W-:Y:S02]  /*0bb0*/  IMAD.MOV R15, RZ, RZ, -R15 ;  /* 0x000000ffff0f7224 */ /* 0x000fe400078e0a0f */
[----:B------:R-:W-:Y:S02]  /*0bc0*/  IMAD.MOV R8, RZ, RZ, -R6 ;  /* 0x000000ffff087224 */ /* 0x000fe400078e0a06 */
[----:B------:R-:W-:Y:S01]  /*0bd0*/  IMAD R13, R12, R6, R13 ;  /* 0x000000060c0d7224 */ /* 0x000fe200078e020d */
[----:B------:R-:W-:Y:S01]  /*0be0*/  LOP3.LUT R6, R22, R7, RZ, 0xc0, !PT ;  /* 0x0000000716067212 */ /* 0x000fe200078ec0ff */
[----:B------:R-:W-:Y:S02]  /*0bf0*/  @P3 IMAD R0, R20, R15, R5 ;  /* 0x0000000f14003224 */ /* 0x000fe400078e0205 */
[----:B0-----:R-:W-:-:S02]  /*0c00*/  IMAD R5, R8, R23, R24 ;  /* 0x0000001708057224 */ /* 0x001fc400078e0218 */
[----:B------:R-:W-:Y:S02]  /*0c10*/  IMAD R101, R13, R101, R0 ;  /* 0x000000650d657224 */ /* 0x000fe400078e0200 */
[----:B------:R-:W-:Y:S02]  /*0c20*/  IMAD R6, R5, R26, R6 ;  /* 0x0000001a05067224 */ /* 0x000fe400078e0206 */
[----:B------:R-:W-:-:S03]  /*0c30*/  IMAD.MOV.U32 R0, RZ, RZ, 0x1 ;  /* 0x00000001ff007424 */ /* 0x000fc600078e00ff */
[----:B------:R-:W-:Y:S02]  /*0c40*/  SEL R100, R6, R101, !P3 ;  /* 0x0000006506647207 */ /* 0x000fe40005800000 */
[----:B------:R-:W-:-:S07]  /*0c50*/  SEL R101, R101, R6, !P3 ;  /* 0x0000000665657207 */ /* 0x000fce0005800000 */
.L_x_4:
[----:B------:R-:W-:-:S08]  /*0c60*/  NOP ;  /* 0x0000000000007918 */ /* 0x000fd00000000000 */
[----:B------:R-:W0:Y:S02]  /*0c70*/  USETMAXREG.TRY_ALLOC.CTAPOOL UP0, 0xe8 ;  /* 0x000000e8000079c8 */ /* 0x000e240008000600 */
[----:B0-----:R-:W-:-:S13]  /*0c80*/  PLOP3.LUT P0, PT, PT, PT, UP0, 0x80, 0x0 ;  /* 0x000000000000781c */ /* 0x001fda0003f0f008 */
[----:B------:R-:W-:Y:S05]  /*0c90*/  @!P0 BRA `(.L_x_4) ;  /* 0xfffffffc00f08947 */ /* 0x000fea000383ffff */
[----:B------:R-:W-:Y:S01]  /*0ca0*/  ULDC.64 UR4, c[0x0][0x598] ;  /* 0x0001660000047ab9 */ /* 0x000fe20000000a00 */
[----:B------:R-:W-:Y:S01]  /*0cb0*/  ULDC.64 UR38, c[0x0][0x208] ;  /* 0x0000820000267ab9 */ /* 0x000fe20000000a00 */
[----:B------:R-:W-:-:S04]  /*0cc0*/  ISETP.NE.U32.AND P0, PT, RZ, UR4, PT ;  /* 0x00000004ff007c0c */ /* 0x000fc8000bf05070 */
[----:B------:R-:W-:-:S13]  /*0cd0*/  ISETP.NE.AND.EX P0, PT, RZ, UR5, PT, P0 ;  /* 0x00000005ff007c0c */ /* 0x000fda000bf05300 */
[----:B------:R-:W-:Y:S05]  /*0ce0*/  @!P0 BRA `(.L_x_7) ;  /* 0x00000000001c8947 */ /* 0x000fea0003800000 */
[----:B------:R-:W0:Y:S02]  /*0cf0*/  LDC.64 R6, c[0x0][0x598] ;  /* 0x00016600ff067b82 */ /* 0x000e240000000a00 */
[----:B0-----:R-:W2:Y:S02]  /*0d00*/  LDG.E.64 R6, desc[UR38][R6.64] ;  /* 0x0000002606067981 */ /* 0x001ea4000c1e1b00 */
[----:B--2---:R-:W-:-:S04]  /*0d10*/  ISETP.NE.U32.AND P0, PT, R6, RZ, PT ;  /* 0x000000ff0600720c */ /* 0x004fc80003f05070 */
[----:B------:R-:W-:-:S13]  /*0d20*/  ISETP.NE.AND.EX P0, PT, R7, RZ, PT, P0 ;  /* 0x000000ff0700720c */ /* 0x000fda0003f05300 */
[----:B------:R-:W-:Y:S05]  /*0d30*/  @!P0 BRA `(.L_x_7) ;  /* 0x0000000000088947 */ /* 0x000fea0003800000 */
[----:B------:R0:W5:Y:S01]  /*0d40*/  LD.E R19, desc[UR38][R6.64] ;  /* 0x0000002606137980 */ /* 0x000162000c101900 */
[----:B------:R-:W-:Y:S05]  /*0d50*/  BRA `(.L_x_8) ;  /* 0x0000000000247947 */ /* 0x000fea0003800000 */
.L_x_7:
[----:B------:R-:W-:Y:S02]  /*0d60*/  ULDC.64 UR4, c[0x0][0x588] ;  /* 0x0001620000047ab9 */ /* 0x000fe40000000a00 */
[----:B------:R-:W-:-:S04]  /*0d70*/  ISETP.NE.U32.AND P0, PT, RZ, UR4, PT ;  /* 0x00000004ff007c0c */ /* 0x000fc8000bf05070 */
[----:B------:R-:W-:-:S13]  /*0d80*/  ISETP.NE.AND.EX P0, PT, RZ, UR5, PT, P0 ;  /* 0x00000005ff007c0c */ /* 0x000fda000bf05300 */
[----:B------:R-:W-:Y:S05]  /*0d90*/  @!P0 BRA `(.L_x_9) ;  /* 0x00000000000c8947 */ /* 0x000fea0003800000 */
[----:B------:R-:W0:Y:S02]  /*0da0*/  LDC.64 R6, c[0x0][0x588] ;  /* 0x00016200ff067b82 */ /* 0x000e240000000a00 */
[----:B0-----:R1:W5:Y:S01]  /*0db0*/  LDG.E R19, desc[UR38][R6.64] ;  /* 0x0000002606137981 */ /* 0x001362000c1e1900 */
[----:B------:R-:W-:Y:S05]  /*0dc0*/  BRA `(.L_x_8) ;  /* 0x0000000000087947 */ /* 0x000fea0003800000 */
.L_x_9:
[----:B------:R-:W-:Y:S02]  /*0dd0*/  ULDC UR4, c[0x0][0x580] ;  /* 0x0001600000047ab9 */ /* 0x000fe40000000800 */
[----:B------:R-:W-:-:S07]  /*0de0*/  IMAD.U32 R19, RZ, RZ, UR4 ;  /* 0x00000004ff137e24 */ /* 0x000fce000f8e00ff */
.L_x_8:
[----:B------:R-:W-:Y:S02]  /*0df0*/  ULDC.64 UR4, c[0x0][0x5a0] ;  /* 0x0001680000047ab9 */ /* 0x000fe40000000a00 */
[----:B------:R-:W-:-:S04]  /*0e00*/  ISETP.NE.U32.AND P0, PT, RZ, UR4, PT ;  /* 0x00000004ff007c0c */ /* 0x000fc8000bf05070 */
[----:B------:R-:W-:-:S13]  /*0e10*/  ISETP.NE.AND.EX P0, PT, RZ, UR5, PT, P0 ;  /* 0x00000005ff007c0c */ /* 0x000fda000bf05300 */
[----:B------:R-:W-:Y:S05]  /*0e20*/  @!P0 BRA `(.L_x_10) ;  /* 0x00000000001c8947 */ /* 0x000fea0003800000 */
[----:B01----:R-:W0:Y:S02]  /*0e30*/  LDC.64 R6, c[0x0][0x5a0] ;  /* 0x00016800ff067b82 */ /* 0x003e240000000a00 */
[----:B0-----:R-:W2:Y:S02]  /*0e40*/  LDG.E.64 R6, desc[UR38][R6.64] ;  /* 0x0000002606067981 */ /* 0x001ea4000c1e1b00 */
[----:B--2---:R-:W-:-:S04]  /*0e50*/  ISETP.NE.U32.AND P0, PT, R6, RZ, PT ;  /* 0x000000ff0600720c */ /* 0x004fc80003f05070 */
[----:B------:R-:W-:-:S13]  /*0e60*/  ISETP.NE.AND.EX P0, PT, R7, RZ, PT, P0 ;  /* 0x000000ff0700720c */ /* 0x000fda0003f05300 */
[----:B------:R-:W-:Y:S05]  /*0e70*/  @!P0 BRA `(.L_x_10) ;  /* 0x0000000000088947 */ /* 0x000fea0003800000 */
[----:B------:R0:W5:Y:S01]  /*0e80*/  LD.E R88, desc[UR38][R6.64] ;  /* 0x0000002606587980 */ /* 0x000162000c101900 */
[----:B------:R-:W-:Y:S05]  /*0e90*/  BRA `(.L_x_11) ;  /* 0x0000000000247947 */ /* 0x000fea0003800000 */
.L_x_10:
[----:B------:R-:W-:Y:S02]  /*0ea0*/  ULDC.64 UR4, c[0x0][0x590] ;  /* 0x0001640000047ab9 */ /* 0x000fe40000000a00 */
[----:B------:R-:W-:-:S04]  /*0eb0*/  ISETP.NE.U32.AND P0, PT, RZ, UR4, PT ;  /* 0x00000004ff007c0c */ /* 0x000fc8000bf05070 */
[----:B------:R-:W-:-:S13]  /*0ec0*/  ISETP.NE.AND.EX P0, PT, RZ, UR5, PT, P0 ;  /* 0x00000005ff007c0c */ /* 0x000fda000bf05300 */
[----:B------:R-:W-:Y:S05]  /*0ed0*/  @!P0 BRA `(.L_x_12) ;  /* 0x00000000000c8947 */ /* 0x000fea0003800000 */
[----:B------:R-:W2:Y:S02]  /*0ee0*/  LDC.64 R88, c[0x0][0x590] ;  /* 0x00016400ff587b82 */ /* 0x000ea40000000a00 */
[----:B--2---:R2:W5:Y:S01]  /*0ef0*/  LDG.E R88, desc[UR38][R88.64] ;  /* 0x0000002658587981 */ /* 0x004562000c1e1900 */
[----:B------:R-:W-:Y:S05]  /*0f00*/  BRA `(.L_x_11) ;  /* 0x0000000000087947 */ /* 0x000fea0003800000 */
.L_x_12:
[----:B------:R-:W-:Y:S02]  /*0f10*/  ULDC UR4, c[0x0][0x584] ;  /* 0x0001610000047ab9 */ /* 0x000fe40000000800 */
[----:B------:R-:W-:-:S07]  /*0f20*/  IMAD.U32 R88, RZ, RZ, UR4 ;  /* 0x00000004ff587e24 */ /* 0x000fce000f8e00ff */
.L_x_11:
[----:B------:R-:W-:-:S13]  /*0f30*/  LOP3.LUT P0, RZ, R0, 0xff, RZ, 0xc0, !PT ;  /* 0x000000ff00ff7812 */ /* 0x000fda000780c0ff */
[----:B------:R-:W-:Y:S05]  /*0f40*/  @!P0 EXIT ;  /* 0x000000000000894d */ /* 0x000fea0003800000 */
[----:B------:R-:W3:Y:S01]  /*0f50*/  LDC R90, c[0x0][0x658] ;  /* 0x00019600ff5a7b82 */ /* 0x000ee20000000800 */
[----:B------:R-:W-:Y:S01]  /*0f60*/  ULDC.64 UR6, c[0x0][0x288] ;  /* 0x0000a20000067ab9 */ /* 0x000fe20000000a00 */
[----:B------:R-:W-:Y:S01]  /*0f70*/  LOP3.LUT R14, R14, 0x1, RZ, 0xc0, !PT ;  /* 0x000000010e0e7812 */ /* 0x000fe200078ec0ff */
[----:B------:R-:W-:Y:S01]  /*0f80*/  UIADD3 UR4, UR7, 0x3f, URZ ;  /* 0x0000003f07047890 */ /* 0x000fe2000fffe03f */
[----:B------:R-:W-:Y:S01]  /*0f90*/  SHF.R.U32.HI R0, RZ, 0x2, R3 ;  /* 0x00000002ff007819 */ /* 0x000fe20000011603 */
[----:B01----:R-:W-:Y:S01]  /*0fa0*/  IMAD.MOV.U32 R7, RZ, RZ, -0x1 ;  /* 0xffffffffff077424 */ /* 0x003fe200078e00ff */
[----:B------:R-:W-:Y:S01]  /*0fb0*/  SHF.R.U32.HI R4, RZ, 0x1, R4 ;  /* 0x00000001ff047819 */ /* 0x000fe20000011604 */
[----:B------:R-:W-:Y:S01]  /*0fc0*/  USHF.R.S32.HI UR5, URZ, 0x1f, UR4 ;  /* 0x0000001f3f057899 */ /* 0x000fe20008011404 */
[----:B------:R-:W0:Y:S01]  /*0fd0*/  LDC.64 R92, c[0x0][0x5c8] ;  /* 0x00017200ff5c7b82 */ /* 0x000e220000000a00 */
[----:B------:R-:W-:Y:S01]  /*0fe0*/  IMAD.SHL.U32 R5, R14, 0x40, RZ ;  /* 0x000000400e057824 */ /* 0x000fe200078e00ff */
[----:B------:R-:W-:Y:S01]  /*0ff0*/  LOP3.LUT R0, R0, 0x7, RZ, 0xc0, !PT ;  /* 0x0000000700007812 */ /* 0x000fe200078ec0ff */
[----:B------:R-:W-:Y:S01]  /*1000*/  ULEA.HI UR5, UR5, UR4, URZ, 0x6 ;  /* 0x0000000405057291 */ /* 0x000fe2000f8f303f */
[----:B------:R-:W-:Y:S01]  /*1010*/  LOP3.LUT R23, R4, 0x30, RZ, 0xc0, !PT ;  /* 0x0000003004177812 */ /* 0x000fe200078ec0ff */
[----:B------:R-:W-:Y:S01]  /*1020*/  IMAD.MOV.U32 R9, RZ, RZ, 0x1 ;  /* 0x00000001ff097424 */ /* 0x000fe200078e00ff */
[--C-:B------:R-:W-:Y:S01]  /*1030*/  LOP3.LUT R22, R5, 0x40, R0.reuse, 0xe2, !PT ;  /* 0x0000004005167812 */ /* 0x100fe200078ee200 */
[----:B------:R-:W-:Y:S01]  /*1040*/  USHF.R.S32.HI UR43, URZ, 0x6, UR5 ;  /* 0x000000063f2b7899 */ /* 0x000fe20008011405 */
[----:B------:R-:W1:Y:S01]  /*1050*/  LDC R95, c[0x0][0x600] ;  /* 0x00018000ff5f7b82 */ /* 0x000e620000000800 */
[-C--:B------:R-:W-:Y:S01]  /*1060*/  IADD3 R5, RZ, -R23.reuse, -R0 ;  /* 0x80000017ff057210 */ /* 0x080fe20007ffe800 */
[----:B------:R-:W-:Y:S01]  /*1070*/  IMAD.U32 R6, RZ, RZ, UR6 ;  /* 0x00000006ff067e24 */ /* 0x000fe2000f8e00ff */
[C---:B--2---:R-:W-:Y:S01]  /*1080*/  LOP3.LUT R89, R3.reuse, 0x3, RZ, 0xc0, !PT ;  /* 0x0000000303597812 */ /* 0x044fe200078ec0ff */
[----:B------:R-:W-:Y:S01]  /*1090*/  UISETP.LT.AND UP0, UPT, UR43, 0x1, UPT ;  /* 0x000000012b00788c */ /* 0x000fe2000bf01270 */
[----:B------:R-:W-:Y:S01]  /*10a0*/  LOP3.LUT R94, R3, 0x80, RZ, 0xc0, !PT ;  /* 0x00000080035e7812 */ /* 0x000fe200078ec0ff */
[----:B------:R-:W-:Y:S01]  /*10b0*/  IMAD R5, R14, -0x40, R5 ;  /* 0xffffffc00e057824 */ /* 0x000fe200078e0205 */
[----:B------:R-:W-:Y:S01]  /*10c0*/  ULDC UR4, c[0x0][0x284] ;  /* 0x0000a10000047ab9 */ /* 0x000fe20000000800 */
[-C--:B---3--:R-:W-:Y:S01]  /*10d0*/  SHF.L.U32 R7, R7, R90.reuse, RZ ;  /* 0x0000005a07077219 */ /* 0x088fe200000006ff */
[----:B------:R-:W-:Y:S01]  /*10e0*/  USEL UR44, UR43, 0x1, UP0 ;  /* 0x000000012b2c7887 */ /* 0x000fe20008000000 */
[----:B------:R-:W-:Y:S01]  /*10f0*/  LOP3.LUT R22, R22, R23, RZ, 0xfc, !PT ;  /* 0x0000001716167212 */ /* 0x000fe200078efcff */
[----:B------:R-:W-:Y:S01]  /*1100*/  IMAD R89, R89, -0x2, R6 ;  /* 0xfffffffe59597824 */ /* 0x000fe200078e0206 */
[----:B------:R-:W-:Y:S01]  /*1110*/  SHF.L.U32 R90, R9, R90, RZ ;  /* 0x0000005a095a7219 */ /* 0x000fe200000006ff */
[----:B------:R-:W-:Y:S01]  /*1120*/  VIADD R97, R5, UR4 ;  /* 0x0000000405617c36 */ /* 0x000fe20008000000 */
[----:B------:R-:W-:Y:S01]  /*1130*/  LOP3.LUT R98, R18, 0x1, RZ, 0xfc, !PT ;  /* 0x0000000112627812 */ /* 0x000fe200078efcff */
[----:B------:R-:W-:Y:S01]  /*1140*/  IMAD.MOV.U32 R23, RZ, RZ, RZ ;  /* 0x000000ffff177224 */ /* 0x000fe200078e00ff */
[C---:B0-----:R-:W-:Y:S01]  /*1150*/  SHF.L.U64.HI R91, R92.reuse, 0x3, R93 ;  /* 0x000000035c5b7819 */ /* 0x041fe2000001025d */
[----:B------:R-:W-:Y:S01]  /*1160*/  IMAD.SHL.U32 R92, R92, 0x8, RZ ;  /* 0x000000085c5c7824 */ /* 0x000fe200078e00ff */
[----:B------:R-:W-:Y:S01]  /*1170*/  SHF.R.U32.HI R94, RZ, 0x7, R94 ;  /* 0x00000007ff5e7819 */ /* 0x000fe2000001165e */
[----:B------:R-:W-:Y:S01]  /*1180*/  IMAD.SHL.U32 R93, R3, 0x2, RZ ;  /* 0x00000002035d7824 */ /* 0x000fe200078e00ff */
[----:B------:R-:W-:Y:S01]  /*1190*/  LOP3.LUT R96, RZ, R7, RZ, 0x33, !PT ;  /* 0x00000007ff607212 */ /* 0x000fe200078e33ff */
[----:B------:R-:W-:Y:S01]  /*11a0*/  UIADD3 UR44, UR43, -UR44, URZ ;  /* 0x8000002c2b2c7290 */ /* 0x000fe2000fffe03f */
[----:B------:R-:W-:Y:S01]  /*11b0*/  UMOV UR40, URZ ;  /* 0x0000003f00287c82 */ /* 0x000fe20008000000 */
[----:B-1----:R-:W-:Y:S01]  /*11c0*/  VIADD R95, R95, 0xffffffff ;  /* 0xffffffff5f5f7836 */ /* 0x002fe20000000000 */
[----:B------:R-:W-:-:S09]  /*11d0*/  UMOV UR41, URZ ;  /* 0x0000003f00297c82 */ /* 0x000fd20008000000 */
.L_x_158:
[----:B0-----:R-:W0:Y:S01]  /*11e0*/  SHFL.IDX PT, R0, R94, RZ, 0x1f ;  /* 0x00001fff5e007589 */ /* 0x001e2200000e0000 */
[----:B-1----:R-:W1:Y:S01]  /*11f0*/  S2UR UR7, SR_CgaCtaId ;  /* 0x00000000000779c3 */ /* 0x002e620000008800 */
[----:B------:R-:W-:Y:S01]  /*1200*/  UMOV UR6, 0x400 ;  /* 0x0000040000067882 */ /* 0x000fe20000000000 */
[----:B0-----:R-:W-:Y:S01]  /*1210*/  R2UR UR4, R0 ;  /* 0x00000000000472ca */ /* 0x001fe200000e0000 */
[----:B-1----:R-:W-:-:S12]  /*1220*/  ULEA UR46, UR7, UR6, 0x18 ;  /* 0x00000006072e7291 */ /* 0x002fd8000f8ec03f */
[----:B------:R-:W-:-:S04]  /*1230*/  ULEA.HI UR5, UR4, UR4, URZ, 0x1 ;  /* 0x0000000404057291 */ /* 0x000fc8000f8f083f */
[----:B------:R-:W-:-:S04]  /*1240*/  ULOP3.LUT UR5, UR5, 0x7fffe, URZ, 0xc0, !UPT ;  /* 0x0007fffe05057892 */ /* 0x000fc8000f8ec03f */
[----:B------:R-:W-:-:S03]  /*1250*/  UIADD3 UR5, UR4, -UR5, URZ ;  /* 0x8000000504057290 */ /* 0x000fc6000fffe03f */
[----:B------:R-:W-:Y:S01]  /*1260*/  ULDC UR4, c[0x0][0x28c] ;  /* 0x0000a30000047ab9 */ /* 0x000fe20000000800 */
[----:B------:R-:W-:Y:S01]  /*1270*/  ULEA UR5, UR5, UR46, 0xd ;  /* 0x0000002e05057291 */ /* 0x000fe2000f8e683f */
[----:B------:R-:W-:-:S03]  /*1280*/  ISETP.LT.AND P0, PT, RZ, UR4, PT ;  /* 0x00000004ff007c0c */ /* 0x000fc6000bf01270 */
[----:B------:R-:W-:-:S04]  /*1290*/  UIADD3 UR5, UR5, 0x100, URZ ;  /* 0x0000010005057890 */ /* 0x000fc8000fffe03f */
[----:B------:R-:W-:-:S04]  /*12a0*/  USHF.R.U32.HI UR5, URZ, 0x4, UR5 ;  /* 0x000000043f057899 */ /* 0x000fc80008011605 */
[----:B------:R-:W-:-:S04]  /*12b0*/  ULOP3.LUT UR5, UR5, 0x3fff, URZ, 0xc0, !UPT ;  /* 0x00003fff05057892 */ /* 0x000fc8000f8ec03f */
[----:B------:R-:W-:Y:S01]  /*12c0*/  ULOP3.LUT UR45, UR5, 0x10000, URZ, 0xfc, !UPT ;  /* 0x00010000052d7892 */ /* 0x000fe2000f8efc3f */
[----:B--2345:R-:W-:Y:S11]  /*12d0*/  @P0 BRA `(.L_x_13) ;  /* 0x0000000000400947 */ /* 0x03cff60003800000 */
[----:B------:R-:W-:Y:S01]  /*12e0*/  MOV R0, 0x0 ;  /* 0x0000000000007802 */ /* 0x000fe20000000f00 */
[----:B------:R-:W-:Y:S01]  /*12f0*/  ULDC.64 UR4, c[0x4][0x68] ;  /* 0x01001a0000047ab9 */ /* 0x000fe20000000a00 */
[----:B------:R-:W-:Y:S01]  /*1300*/  ULDC.64 UR6, c[0x4][0x8] ;  /* 0x0100020000067ab9 */ /* 0x000fe20000000a00 */
[----:B------:R-:W-:Y:S01]  /*1310*/  IMAD.U32 R4, RZ, RZ, UR4 ;  /* 0x00000004ff047e24 */ /* 0x000fe2000f8e00ff */
[----:B------:R0:W1:Y:S01]  /*1320*/  LDC.64 R14, c[0x4][R0] ;  /* 0x01000000000e7b82 */ /* 0x0000620000000a00 */
[----:B------:R-:W-:Y:S01]  /*1330*/  IMAD.U32 R5, RZ, RZ, UR5 ;  /* 0x00000005ff057e24 */ /* 0x000fe2000f8e00ff */
[----:B------:R-:W-:Y:S01]  /*1340*/  ULDC.64 UR4, c[0x4][0x70] ;  /* 0x01001c0000047ab9 */ /* 0x000fe20000000a00 */
[----:B------:R-:W-:Y:S02]  /*1350*/  IMAD.U32 R10, RZ, RZ, UR6 ;  /* 0x00000006ff0a7e24 */ /* 0x000fe4000f8e00ff */
[----:B------:R-:W-:Y:S02]  /*1360*/  IMAD.U32 R6, RZ, RZ, UR4 ;  /* 0x00000004ff067e24 */ /* 0x000fe4000f8e00ff */
[----:B------:R-:W-:-:S02]  /*1370*/  IMAD.U32 R7, RZ, RZ, UR5 ;  /* 0x00000005ff077e24 */ /* 0x000fc4000f8e00ff */
[----:B------:R-:W-:Y:S02]  /*1380*/  IMAD.U32 R11, RZ, RZ, UR7 ;  /* 0x00000007ff0b7e24 */ /* 0x000fe4000f8e00ff */
[----:B------:R-:W-:Y:S02]  /*1390*/  IMAD.MOV.U32 R8, RZ, RZ, 0x1e1 ;  /* 0x000001e1ff087424 */ /* 0x000fe400078e00ff */
[----:B------:R-:W-:Y:S02]  /*13a0*/  IMAD.MOV.U32 R12, RZ, RZ, 0x1 ;  /* 0x00000001ff0c7424 */ /* 0x000fe400078e00ff */
[----:B0-----:R-:W-:-:S07]  /*13b0*/  IMAD.MOV.U32 R13, RZ, RZ, RZ ;  /* 0x000000ffff0d7224 */ /* 0x001fce00078e00ff */
[----:B------:R-:W-:-:S07]  /*13c0*/  LEPC R20, `(.L_x_13) ;  /* 0x000000001014794e */ /* 0x000fce0000000000 */
[----:B-1---5:R-:W-:Y:S05]  /*13d0*/  CALL.ABS.NOINC R14 ;  /* 0x000000000e007343 */ /* 0x022fea0003c00000 */
.L_x_13:
[----:B------:R-:W-:-:S13]  /*13e0*/  ISETP.NE.AND P0, PT, R98, 0x3, PT ;  /* 0x000000036200780c */ /* 0x000fda0003f05270 */
[----:B------:R-:W-:Y:S05]  /*13f0*/  @!P0 BRA `(.L_x_14) ;  /* 0x0000000000048947 */ /* 0x000fea0003800000 */
[----:B------:R-:W-:Y:S01]  /*1400*/  BPT.TRAP 0x1 ;  /* 0x000000040000795c */ /* 0x000fe20000300000 */
.L_x_14:
[----:B------:R-:W-:Y:S02]  /*1410*/  IMAD.U32 R3, RZ, RZ, UR41 ;  /* 0x00000029ff037e24 */ /* 0x000fe4000f8e00ff */
[----:B------:R-:W-:-:S03]  /*1420*/  IMAD.U32 R0, RZ, RZ, UR40 ;  /* 0x00000028ff007e24 */ /* 0x000fc6000f8e00ff */
[----:B------:R-:W-:Y:S02]  /*1430*/  LEA R3, R3, UR46, 0x3 ;  /* 0x0000002e03037c11 */ /* 0x000fe4000f8e18ff */
[----:B------:R-:W-:-:S04]  /*1440*/  SHF.L.U32 R0, R0, 0x1f, RZ ;  /* 0x0000001f00007819 */ /* 0x000fc800000006ff */
[----:B------:R0:W1:Y:S01]  /*1450*/  SYNCS.PHASECHK.TRANS64.TRYWAIT P1, [R3+URZ], R0 ;  /* 0x00000000030075a7 */ /* 0x000062000802017f */
[----:B------:R-:W-:Y:S05]  /*1460*/  @!P0 BRA `(.L_x_15) ;  /* 0x0000000000048947 */ /* 0x000fea0003800000 */
[----:B------:R-:W-:Y:S01]  /*1470*/  BPT.TRAP 0x1 ;  /* 0x000000040000795c */ /* 0x000fe20000300000 */
.L_x_15:
[----:B------:R-:W-:-:S05]  /*1480*/  IMAD.U32 R4, RZ, RZ, UR44 ;  /* 0x0000002cff047e24 */ /* 0x000fca000f8e00ff */
[----:B------:R-:W-:Y:S01]  /*1490*/  ISETP.GE.AND P2, PT, R4, 0x1, PT ;  /* 0x000000010400780c */ /* 0x000fe20003f46270 */
[----:B-1----:R-:W-:-:S12]  /*14a0*/  @P1 BRA `(.L_x_16) ;  /* 0x0000000000081947 */ /* 0x002fd80003800000 */
[----:B------:R-:W1:Y:S02]  /*14b0*/  SYNCS.PHASECHK.TRANS64.TRYWAIT P1, [R3+URZ], R0 ;  /* 0x00000000030075a7 */ /* 0x000e64000802017f */
[----:B-1----:R-:W-:Y:S05]  /*14c0*/  @!P1 BRA `(.L_x_17) ;  /* 0x0000006400a49947 */ /* 0x002fea0003800000 */
.L_x_16:
[----:B------:R-:W-:Y:S05]  /*14d0*/  WARPSYNC.ALL ;  /* 0x0000000000007948 */ /* 0x000fea0003800000 */
[----:B------:R-:W-:Y:S01]  /*14e0*/  UIADD3 UR4, UR46, 0x14100, URZ ;  /* 0x000141002e047890 */ /* 0x000fe2000fffe03f */
[----:B------:R-:W-:Y:S01]  /*14f0*/  WARPGROUP.ARRIVE ;  /* 0x00000000000079c5 */ /* 0x000fe20000000000 */
[----:B------:R-:W-:Y:S02]  /*1500*/  ULEA UR5, UR41, UR45, 0xa ;  /* 0x0000002d29057291 */ /* 0x000fe4000f8e503f */
[----:B------:R-:W-:Y:S01]  /*1510*/  USHF.R.U32.HI UR4, URZ, 0x4, UR4 ;  /* 0x000000043f047899 */ /* 0x000fe20008011604 */
[----:B------:R-:W-:Y:S01]  /*1520*/  UMOV UR9, 0x40000040 ;  /* 0x4000004000097882 */ /* 0x000fe20000000000 */
[----:B------:R-:W-:-:S02]  /*1530*/  UMOV UR11, 0x40000040 ;  /* 0x40000040000b7882 */ /* 0x000fc40000000000 */
[----:B------:R-:W-:Y:S01]  /*1540*/  ULOP3.LUT UR4, UR4, 0x3fff, URZ, 0xc0, !UPT ;  /* 0x00003fff04047892 */ /* 0x000fe2000f8ec03f */
[----:B------:R-:W-:-:S03]  /*1550*/  UMOV UR8, UR5 ;  /* 0x0000000500087c82 */ /* 0x000fc60008000000 */
[----:B------:R-:W-:-:S04]  /*1560*/  ULOP3.LUT UR4, UR4, 0x10000, URZ, 0xfc, !UPT ;  /* 0x0001000004047892 */ /* 0x000fc8000f8efc3f */
[----:B------:R-:W-:-:S07]  /*1570*/  ULEA UR6, UR41, UR4, 0xa ;  /* 0x0000000429067291 */ /* 0x000fce000f8e503f */
[----:B------:R-:W-:Y:S02]  /*1580*/  UMOV UR10, UR6 ;  /* 0x00000006000a7c82 */ /* 0x000fe40008000000 */
[----:B------:R-:W-:Y:S01]  /*1590*/  HGMMA.64x128x16.F32 R24, gdesc[UR8], RZ, !UPT, gsb0 ;  /* 0x01e00000081879f0 */ /* 0x000fe2000c0008ff */
[----:B------:R-:W-:Y:S02]  /*15a0*/  UIADD3 UR8, UR5, 0x2, URZ ;  /* 0x0000000205087890 */ /* 0x000fe4000fffe03f */
[----:B------:R-:W-:Y:S01]  /*15b0*/  UIADD3 UR10, UR6, 0x2, URZ ;  /* 0x00000002060a7890 */ /* 0x000fe2000fffe03f */
[----:B------:R-:W-:Y:S01]  /*15c0*/  UMOV UR9, 0x40000040 ;  /* 0x4000004000097882 */ /* 0x000fe20000000000 */
[----:B------:R-:W-:Y:S01]  /*15d0*/  UMOV UR11, 0x40000040 ;  /* 0x40000040000b7882 */ /* 0x000fe20000000000 */
[----:B------:R-:W-:Y:S02]  /*15e0*/  WARPGROUP.DEPBAR.LE gsb0, 0x0 ;  /* 0x00008000000079c5 */ /* 0x000fe40000010000 */
[----:B------:R-:W-:-:S06]  /*15f0*/  WARPGROUP.ARRIVE ;  /* 0x00000000000079c5 */ /* 0x000fcc0000000000 */
[----:B------:R-:W-:Y:S01]  /*1600*/  HGMMA.64x128x16.F32 R24, gdesc[UR8], R24, gsb0 ;  /* 0x01e00000081879f0 */ /* 0x000fe20008000818 */
        /* <DEDUP_REMOVED lines=13> */
[----:B------:R-:W-:Y:S03]  /*16e0*/  HGMMA.64x128x16.F32 R24, gdesc[UR8], R24, gsb0 ;  /* 0x01e00000081879f0 */ /* 0x000fe60008000818 */
[----:B------:R-:W-:Y:S02]  /*16f0*/  WARPGROUP.DEPBAR.LE gsb0, 0x0 ;  /* 0x00008000000079c5 */ /* 0x000fe40000010000 */
[----:B------:R-:W-:Y:S05]  /*1700*/  @!P2 BRA `(.L_x_18) ;  /* 0x00000004001ca947 */ /* 0x000fea0003800000 */
[----:B------:R-:W-:Y:S01]  /*1710*/  UIADD3 UR5, UR41, 0x1, URZ ;  /* 0x0000000129057890 */ /* 0x000fe2000fffe03f */
[----:B01----:R-:W-:-:S03]  /*1720*/  IMAD.U32 R0, RZ, RZ, UR44 ;  /* 0x0000002cff007e24 */ /* 0x003fc6000f8e00ff */
[----:B------:R-:W-:-:S04]  /*1730*/  UISETP.NE.AND UP0, UPT, UR5, 0x5, UPT ;  /* 0x000000050500788c */ /* 0x000fc8000bf05270 */
[----:B------:R-:W-:Y:S02]  /*1740*/  USEL UR6, URZ, 0x1, UP0 ;  /* 0x000000013f067887 */ /* 0x000fe40008000000 */
[----:B------:R-:W-:Y:S02]  /*1750*/  USEL UR5, UR5, URZ, UP0 ;  /* 0x0000003f05057287 */ /* 0x000fe40008000000 */
[----:B------:R-:W-:-:S06]  /*1760*/  ULOP3.LUT UR6, UR40, UR6, URZ, 0x3c, !UPT ;  /* 0x0000000628067292 */ /* 0x000fcc000f8e3c3f */
[----:B------:R-:W-:Y:S01]  /*1770*/  IMAD.U32 R5, RZ, RZ, UR6 ;  /* 0x00000006ff057e24 */ /* 0x000fe2000f8e00ff */
[----:B------:R-:W-:-:S06]  /*1780*/  UMOV UR6, UR41 ;  /* 0x0000002900067c82 */ /* 0x000fcc0008000000 */
.L_x_25:
[----:B01----:R-:W-:Y:S05]  /*1790*/  @!P0 BRA `(.L_x_19) ;  /* 0x0000000000048947 */ /* 0x003fea0003800000 */
[----:B------:R-:W-:Y:S01]  /*17a0*/  BPT.TRAP 0x1 ;  /* 0x000000040000795c */ /* 0x000fe20000300000 */
.L_x_19:
[----:B------:R-:W0:Y:S01]  /*17b0*/  S2UR UR8, SR_CgaCtaId ;  /* 0x00000000000879c3 */ /* 0x000e220000008800 */
[----:B------:R-:W-:Y:S01]  /*17c0*/  UMOV UR7, 0x400 ;  /* 0x0000040000077882 */ /* 0x000fe20000000000 */
[----:B------:R-:W-:Y:S01]  /*17d0*/  SHF.L.U32 R3, R5, 0x1f, RZ ;  /* 0x0000001f05037819 */ /* 0x000fe200000006ff */
[----:B0-----:R-:W-:-:S04]  /*17e0*/  ULEA UR13, UR8, UR7, 0x18 ;  /* 0x00000007080d7291 */ /* 0x001fc8000f8ec03f */
[----:B------:R-:W-:-:S09]  /*17f0*/  ULEA UR7, UR5, UR13, 0x3 ;  /* 0x0000000d05077291 */ /* 0x000fd2000f8e183f */
[----:B------:R0:W1:Y:S01]  /*1800*/  SYNCS.PHASECHK.TRANS64.TRYWAIT P1, [UR7], R3 ;  /* 0x00000003ff0075a7 */ /* 0x0000620008020147 */
[----:B------:R-:W-:Y:S05]  /*1810*/  @!P0 BRA `(.L_x_20) ;  /* 0x0000000000048947 */ /* 0x000fea0003800000 */
[----:B------:R-:W-:Y:S01]  /*1820*/  BPT.TRAP 0x1 ;  /* 0x000000040000795c */ /* 0x000fe20000300000 */
.L_x_20:
[----:B-1----:R-:W-:Y:S05]  /*1830*/  @P1 BRA `(.L_x_21) ;  /* 0x0000000000081947 */ /* 0x002fea0003800000 */
[----:B------:R-:W1:Y:S02]  /*1840*/  SYNCS.PHASECHK.TRANS64.TRYWAIT P1, [UR7], R3 ;  /* 0x00000003ff0075a7 */ /* 0x000e640008020147 */
[----:B-1----:R-:W-:Y:S05]  /*1850*/  @!P1 BRA `(.L_x_22) ;  /* 0x0000006000d49947 */ /* 0x002fea0003800000 */
.L_x_21:
[----:B------:R-:W-:Y:S01]  /*1860*/  ULEA UR7, UR5, UR45, 0xa ;  /* 0x0000002d05077291 */ /* 0x000fe2000f8e503f */
[----:B------:R-:W-:Y:S01]  /*1870*/  WARPGROUP.ARRIVE ;  /* 0x00000000000079c5 */ /* 0x000fe20000000000 */
[----:B------:R-:W-:Y:S01]  /*1880*/  ULEA UR12, UR5, UR4, 0xa ;  /* 0x00000004050c7291 */ /* 0x000fe2000f8e503f */
[----:B------:R-:W-:Y:S01]  /*1890*/  UMOV UR9, 0x40000040 ;  /* 0x4000004000097882 */ /* 0x000fe20000000000 */
[----:B------:R-:W-:-:S03]  /*18a0*/  UMOV UR11, 0x40000040 ;  /* 0x40000040000b7882 */ /* 0x000fc60000000000 */
[----:B------:R-:W-:Y:S02]  /*18b0*/  UMOV UR8, UR7 ;  /* 0x0000000700087c82 */ /* 0x000fe40008000000 */
[----:B------:R-:W-:Y:S02]  /*18c0*/  UMOV UR10, UR12 ;  /* 0x0000000c000a7c82 */ /* 0x000fe40008000000 */
[----:B------:R-:W-:Y:S01]  /*18d0*/  HGMMA.64x128x16.F32 R24, gdesc[UR8], R24, gsb0 ;  /* 0x01e00000081879f0 */ /* 0x000fe20008000818 */
[----:B------:R-:W-:Y:S02]  /*18e0*/  UIADD3 UR8, UR7, 0x2, URZ ;  /* 0x0000000207087890 */ /* 0x000fe4000fffe03f */
[----:B------:R-:W-:Y:S01]  /*18f0*/  UIADD3 UR10, UR12, 0x2, URZ ;  /* 0x000000020c0a7890 */ /* 0x000fe2000fffe03f */
[----:B------:R-:W-:Y:S01]  /*1900*/  UMOV UR9, 0x40000040 ;  /* 0x4000004000097882 */ /* 0x000fe20000000000 */
[----:B------:R-:W-:Y:S01]  /*1910*/  UMOV UR11, 0x40000040 ;  /* 0x40000040000b7882 */ /* 0x000fe20000000000 */
[----:B------:R-:W-:-:S02]  /*1920*/  WARPGROUP.DEPBAR.LE gsb0, 0x0 ;  /* 0x00008000000079c5 */ /* 0x000fc40000010000 */
        /* <DEDUP_REMOVED lines=18> */
[----:B------:R-:W-:Y:S01]  /*1a50*/  BPT.TRAP 0x1 ;  /* 0x000000040000795c */ /* 0x000fe20000300000 */
.L_x_23:
[----:B------:R-:W-:Y:S01]  /*1a60*/  ULEA UR7, UR6, UR13, 0x3 ;  /* 0x0000000d06077291 */ /* 0x000fe2000f8e183f */
[----:B------:R-:W-:-:S03]  /*1a70*/  ISETP.GT.U32.AND P1, PT, R18, 0x1, PT ;  /* 0x000000011200780c */ /* 0x000fc60003f24070 */
[----:B------:R-:W-:-:S04]  /*1a80*/  UIADD3 UR7, UR7, 0x28, URZ ;  /* 0x0000002807077890 */ /* 0x000fc8000fffe03f */
[----:B------:R-:W-:-:S09]  /*1a90*/  UPRMT UR7, URZ, 0x654, UR7 ;  /* 0x000006543f077896 */ /* 0x000fd20008000007 */
[----:B------:R-:W-:Y:S01]  /*1aa0*/  SYNCS.ARRIVE.TRANS64.RED.A1T0 RZ, [UR7], RZ ;  /* 0x000000ffffff79a7 */ /* 0x000fe20008100407 */
[----:B------:R-:W-:Y:S05]  /*1ab0*/  @P1 BRA `(.L_x_24) ;  /* 0x0000000000041947 */ /* 0x000fea0003800000 */
[----:B------:R-:W-:Y:S01]  /*1ac0*/  BPT.TRAP 0x1 ;  /* 0x000000040000795c */ /* 0x000fe20000300000 */
.L_x_24:
[----:B------:R-:W-:Y:S01]  /*1ad0*/  UIADD3 UR5, UR5, 0x1, URZ ;  /* 0x0000000105057890 */ /* 0x000fe2000fffe03f */
[C---:B------:R-:W-:Y:S01]  /*1ae0*/  ISETP.GT.AND P1, PT, R0.reuse, 0x1, PT ;  /* 0x000000010000780c */ /* 0x040fe20003f24270 */
[----:B------:R-:W-:Y:S01]  /*1af0*/  UIADD3 UR6, UR6, 0x1, URZ ;  /* 0x0000000106067890 */ /* 0x000fe2000fffe03f */
[----:B------:R-:W-:Y:S01]  /*1b00*/  VIADD R0, R0, 0xffffffff ;  /* 0xffffffff00007836 */ /* 0x000fe20000000000 */
[----:B------:R-:W-:Y:S02]  /*1b10*/  UISETP.NE.AND UP0, UPT, UR5, 0x5, UPT ;  /* 0x000000050500788c */ /* 0x000fe4000bf05270 */
[----:B------:R-:W-:Y:S02]  /*1b20*/  UISETP.NE.AND UP1, UPT, UR6, 0x5, UPT ;  /* 0x000000050600788c */ /* 0x000fe4000bf25270 */
[----:B------:R-:W-:Y:S02]  /*1b30*/  USEL UR7, URZ, 0x1, UP0 ;  /* 0x000000013f077887 */ /* 0x000fe40008000000 */
[----:B------:R-:W-:-:S02]  /*1b40*/  USEL UR5, UR5, URZ, UP0 ;  /* 0x0000003f05057287 */ /* 0x000fc40008000000 */
[----:B------:R-:W-:Y:S02]  /*1b50*/  USEL UR6, UR6, URZ, UP1 ;  /* 0x0000003f06067287 */ /* 0x000fe40008800000 */
[----:B------:R-:W-:Y:S01]  /*1b60*/  LOP3.LUT R5, R5, UR7, RZ, 0x3c, !PT ;  /* 0x0000000705057c12 */ /* 0x000fe2000f8e3cff */
[----:B------:R-:W-:Y:S09]  /*1b70*/  @P1 BRA `(.L_x_25) ;  /* 0xfffffffc00041947 */ /* 0x000ff2000383ffff */
.L_x_18:
[----:B01----:R-:W0:Y:S02]  /*1b80*/  LDC R0, c[0x0][0x28c] ;  /* 0x0000a300ff007b82 */ /* 0x003e240000000800 */
[----:B0-----:R-:W-:-:S13]  /*1b90*/  ISETP.GE.AND P1, PT, R0, 0x1, PT ;  /* 0x000000010000780c */ /* 0x001fda0003f26270 */
[----:B------:R-:W-:Y:S05]  /*1ba0*/  @!P1 BRA `(.L_x_26) ;  /* 0x0000000000409947 */ /* 0x000fea0003800000 */
[----:B------:R-:W-:Y:S05]  /*1bb0*/  @!P0 BRA `(.L_x_27) ;  /* 0x0000000000048947 */ /* 0x000fea0003800000 */
[----:B------:R-:W-:Y:S01]  /*1bc0*/  BPT.TRAP 0x1 ;  /* 0x000000040000795c */ /* 0x000fe20000300000 */
.L_x_27:
[----:B------:R-:W0:Y:S01]  /*1bd0*/  S2UR UR7, SR_CgaCtaId ;  /* 0x00000000000779c3 */ /* 0x000e220000008800 */
[----:B------:R-:W-:Y:S01]  /*1be0*/  UIADD3 UR6, UR44, UR41, URZ ;  /* 0x000000292c067290 */ /* 0x000fe2000fffe03f */
[----:B------:R-:W-:-:S03]  /*1bf0*/  ISETP.GT.U32.AND P0, PT, R18, 0x1, PT ;  /* 0x000000011200780c */ /* 0x000fc60003f04070 */
[----:B------:R-:W-:-:S04]  /*1c00*/  UIMAD.WIDE.U32 UR4, UR6, -0x33333333, URZ ;  /* 0xcccccccd060478a5 */ /* 0x000fc8000f8e003f */
[----:B------:R-:W-:-:S03]  /*1c10*/  USHF.R.U32.HI UR4, URZ, 0x2, UR5 ;  /* 0x000000023f047899 */ /* 0x000fc60008011605 */
[----:B------:R-:W-:Y:S01]  /*1c20*/  UMOV UR5, 0x400 ;  /* 0x0000040000057882 */ /* 0x000fe20000000000 */
[----:B------:R-:W-:Y:S02]  /*1c30*/  UIMAD UR6, UR4, -0x5, UR6 ;  /* 0xfffffffb040678a4 */ /* 0x000fe4000f8e0206 */
[----:B0-----:R-:W-:-:S04]  /*1c40*/  ULEA UR5, UR7, UR5, 0x18 ;  /* 0x0000000507057291 */ /* 0x001fc8000f8ec03f */
[----:B------:R-:W-:-:S04]  /*1c50*/  ULEA UR6, UR6, UR5, 0x3 ;  /* 0x0000000506067291 */ /* 0x000fc8000f8e183f */
[----:B------:R-:W-:-:S04]  /*1c60*/  UIADD3 UR6, UR6, 0x28, URZ ;  /* 0x0000002806067890 */ /* 0x000fc8000fffe03f */
[----:B------:R-:W-:-:S09]  /*1c70*/  UPRMT UR6, URZ, 0x654, UR6 ;  /* 0x000006543f067896 */ /* 0x000fd20008000006 */
[----:B------:R-:W-:Y:S01]  /*1c80*/  SYNCS.ARRIVE.TRANS64.RED.A1T0 RZ, [UR6], RZ ;  /* 0x000000ffffff79a7 */ /* 0x000fe20008100406 */
[----:B------:R-:W-:Y:S05]  /*1c90*/  @P0 BRA `(.L_x_26) ;  /* 0x0000000000040947 */ /* 0x000fea0003800000 */
[----:B------:R-:W-:Y:S01]  /*1ca0*/  BPT.TRAP 0x1 ;  /* 0x000000040000795c */ /* 0x000fe20000300000 */
.L_x_26:
[----:B------:R-:W-:Y:S01]  /*1cb0*/  IMAD.SHL.U32 R6, R100, 0x80, RZ ;  /* 0x0000008064067824 */ /* 0x000fe200078e00ff */
[----:B------:R-:W-:Y:S01]  /*1cc0*/  UIADD3 UR41, UR43, UR41, URZ ;  /* 0x000000292b297290 */ /* 0x000fe2000fffe03f */
[----:B------:R-:W-:Y:S01]  /*1cd0*/  SHF.R.S32.HI R11, RZ, 0x1f, R99 ;  /* 0x0000001fff0b7819 */ /* 0x000fe20000011463 */
[----:B------:R-:W-:Y:S01]  /*1ce0*/  UISETP.GE.U32.AND UP1, UPT, UR43, 0x5, UPT ;  /* 0x000000052b00788c */ /* 0x000fe2000bf26070 */
[----:B------:R-:W-:Y:S01]  /*1cf0*/  IMAD.SHL.U32 R10, R101, 0x80, RZ ;  /* 0x00000080650a7824 */ /* 0x000fe200078e00ff */
[----:B------:R-:W-:Y:S01]  /*1d00*/  ULDC UR7, c[0x0][0x288] ;  /* 0x0000a20000077ab9 */ /* 0x000fe20000000800 */
[C---:B------:R-:W-:Y:S01]  /*1d10*/  LOP3.LUT R8, R6.reuse, 0x6, R93, 0xf8, !PT ;  /* 0x0000000606087812 */ /* 0x040fe200078ef85d */
[----:B------:R-:W-:Y:S01]  /*1d20*/  UISETP.GT.U32.AND UP0, UPT, UR41, 0x4, UPT ;  /* 0x000000042900788c */ /* 0x000fe2000bf04070 */
[----:B------:R-:W-:Y:S01]  /*1d30*/  ISETP.GE.AND P0, PT, R6, UR7, PT ;  /* 0x0000000706007c0c */ /* 0x000fe2000bf06270 */
[----:B------:R-:W-:Y:S01]  /*1d40*/  ULDC.64 UR4, c[0x0][0x5d0] ;  /* 0x0001740000047ab9 */ /* 0x000fe20000000a00 */
[--C-:B------:R-:W-:Y:S01]  /*1d50*/  SHF.R.S32.HI R9, RZ, 0x1f, R8.reuse ;  /* 0x0000001fff097819 */ /* 0x100fe20000011408 */
[----:B------:R-:W-:Y:S01]  /*1d60*/  ULDC UR10, c[0x0][0x284] ;  /* 0x0000a100000a7ab9 */ /* 0x000fe20000000800 */
[----:B------:R-:W-:Y:S01]  /*1d70*/  IMAD R0, R11, UR4, RZ ;  /* 0x000000040b007c24 */ /* 0x000fe2000f8e02ff */
[----:B------:R-:W-:Y:S01]  /*1d80*/  UISETP.LT.U32.AND UP0, UPT, UR43, 0x5, UP0 ;  /* 0x000000052b00788c */ /* 0x000fe20008701070 */
[----:B------:R-:W-:Y:S01]  /*1d90*/  ISETP.GE.OR P0, PT, R10, UR10, P0 ;  /* 0x0000000a0a007c0c */ /* 0x000fe20008706670 */
[----:B------:R-:W-:Y:S01]  /*1da0*/  IMAD.WIDE.U32 R4, R99, UR4, R8 ;  /* 0x0000000463047c25 */ /* 0x000fe2000f8e0008 */
[----:B------:R-:W-:Y:S01]  /*1db0*/  ULDC.64 UR8, c[0x0][0x5c8] ;  /* 0x0001720000087ab9 */ /* 0x000fe20000000a00 */
[----:B------:R-:W-:-:S02]  /*1dc0*/  USEL UR6, URZ, 0x1, !UP0 ;  /* 0x000000013f067887 */ /* 0x000fc4000c000000 */
[----:B------:R-:W-:Y:S01]  /*1dd0*/  IMAD R3, R99, UR5, R0 ;  /* 0x0000000563037c24 */ /* 0x000fe2000f8e0200 */
[----:B------:R-:W-:Y:S01]  /*1de0*/  @UP1 UIMAD.WIDE.U32 UR4, UR41, -0x33333333, URZ ;  /* 0xcccccccd290418a5 */ /* 0x000fe2000f8e003f */
[----:B------:R-:W-:Y:S01]  /*1df0*/  IMAD.WIDE R100, R101, 0x80, R22 ;  /* 0x0000008065647825 */ /* 0x000fe200078e0216 */
[----:B------:R-:W-:Y:S02]  /*1e00*/  ULOP3.LUT UR40, UR40, UR6, URZ, 0x3c, !UPT ;  /* 0x0000000628287292 */ /* 0x000fe4000f8e3c3f */
[----:B------:R-:W-:Y:S01]  /*1e10*/  @UP1 USHF.R.U32.HI UR4, URZ, 0x2, UR5 ;  /* 0x000000023f041899 */ /* 0x000fe20008011605 */
[----:B------:R-:W-:Y:S02]  /*1e20*/  IMAD.IADD R5, R5, 0x1, R3 ;  /* 0x0000000105057824 */ /* 0x000fe400078e0203 */
[----:B------:R-:W-:Y:S01]  /*1e30*/  IMAD R3, R101, UR8, RZ ;  /* 0x0000000865037c24 */ /* 0x000fe2000f8e02ff */
[----:B------:R-:W-:Y:S01]  /*1e40*/  @UP1 ULOP3.LUT UR40, UR40, 0x1, UR4, 0x78, !UPT ;  /* 0x0000000128281892 */ /* 0x000fe2000f8e7804 */
[----:B------:R-:W-:-:S04]  /*1e50*/  IMAD.WIDE.U32 R102, R100, UR8, R4 ;  /* 0x0000000864667c25 */ /* 0x000fc8000f8e0004 */
[----:B------:R-:W-:Y:S02]  /*1e60*/  IMAD R7, R100, UR9, R3 ;  /* 0x0000000964077c24 */ /* 0x000fe4000f8e0203 */
[----:B------:R-:W-:Y:S01]  /*1e70*/  IMAD.MOV.U32 R0, RZ, RZ, -0x1 ;  /* 0xffffffffff007424 */ /* 0x000fe200078e00ff */
[----:B------:R-:W-:Y:S06]  /*1e80*/  @P0 BRA `(.L_x_28) ;  /* 0x00000040001c0947 */ /* 0x000fec0003800000 */
[----:B-----5:R-:W-:Y:S01]  /*1e90*/  FSETP.NEU.AND P0, PT, R88, RZ, PT ;  /* 0x000000ff5800720b */ /* 0x020fe20003f0d000 */
[----:B------:R-:W-:Y:S01]  /*1ea0*/  IMAD.IADD R4, R89, 0x1, -R6 ;  /* 0x0000000159047824 */ /* 0x000fe200078e0a06 */
[----:B------:R-:W-:Y:S01]  /*1eb0*/  BSSY B0, `(.L_x_28) ;  /* 0x0000404000007945 */ /* 0x000fe20003800000 */
[----:B------:R-:W-:Y:S02]  /*1ec0*/  IMAD.IADD R3, R97, 0x1, -R10 ;  /* 0x0000000161037824 */ /* 0x000fe400078e0a0a */
[----:B------:R-:W-:Y:S01]  /*1ed0*/  IMAD.IADD R113, R103, 0x1, R7 ;  /* 0x0000000167717824 */ /* 0x000fe200078e0207 */
[----:B------:R-:W-:-:S04]  /*1ee0*/  ISETP.GT.AND P2, PT, R4, RZ, PT ;  /* 0x000000ff0400720c */ /* 0x000fc80003f44270 */
[----:B------:R-:W-:-:S03]  /*1ef0*/  ISETP.GT.AND P1, PT, R3, RZ, P2 ;  /* 0x000000ff0300720c */ /* 0x000fc60001724270 */
[----:B------:R-:W-:Y:S10]  /*1f00*/  @!P0 BRA `(.L_x_29) ;  /* 0x0000002c00288947 */ /* 0x000ff40003800000 */
[----:B------:R-:W0:Y:S01]  /*1f10*/  LDC.64 R106, c[0x0][0x5b8] ;  /* 0x00016e00ff6a7b82 */ /* 0x000e220000000a00 */
[----:B------:R-:W-:-:S07]  /*1f20*/  ULDC.64 UR4, c[0x0][0x5c0] ;  /* 0x0001700000047ab9 */ /* 0x000fce0000000a00 */
[----:B------:R-:W1:Y:S08]  /*1f30*/  LDC.64 R108, c[0x0][0x5b0] ;  /* 0x00016c00ff6c7b82 */ /* 0x000e700000000a00 */
[----:B------:R-:W2:Y:S01]  /*1f40*/  LDC.64 R110, c[0x0][0x5a8] ;  /* 0x00016a00ff6e7b82 */ /* 0x000ea20000000a00 */
[-C--:B0-----:R-:W-:Y:S02]  /*1f50*/  IMAD R6, R11, R106.reuse, RZ ;  /* 0x0000006a0b067224 */ /* 0x081fe400078e02ff */
[----:B------:R-:W-:-:S04]  /*1f60*/  IMAD.WIDE.U32 R104, R99, R106, R8 ;  /* 0x0000006a63687225 */ /* 0x000fc800078e0008 */
[----:B------:R-:W-:Y:S02]  /*1f70*/  IMAD R103, R99, R107, R6 ;  /* 0x0000006b63677224 */ /* 0x000fe400078e0206 */
[-C--:B-1----:R-:W-:Y:S02]  /*1f80*/  IMAD R5, R101, R108.reuse, RZ ;  /* 0x0000006c65057224 */ /* 0x082fe400078e02ff */
[----:B------:R-:W-:Y:S02]  /*1f90*/  IMAD.IADD R13, R105, 0x1, R103 ;  /* 0x00000001690d7824 */ /* 0x000fe400078e0267 */
[----:B------:R-:W-:Y:S02]  /*1fa0*/  IMAD.MOV.U32 R12, RZ, RZ, R104 ;  /* 0x000000ffff0c7224 */ /* 0x000fe400078e0068 */
[C---:B------:R-:W-:Y:S02]  /*1fb0*/  IMAD R107, R100.reuse, R109, R5 ;  /* 0x0000006d646b7224 */ /* 0x040fe400078e0205 */
[----:B------:R-:W-:-:S04]  /*1fc0*/  IMAD.WIDE.U32 R6, R100, R108, R12 ;  /* 0x0000006c64067225 */ /* 0x000fc800078e000c */
[----:B------:R-:W-:Y:S01]  /*1fd0*/  IMAD.IADD R5, R7, 0x1, R107 ;  /* 0x0000000107057824 */ /* 0x000fe200078e026b */
[----:B--2---:R-:W-:-:S04]  /*1fe0*/  LEA R14, P0, R6, R110, 0x1 ;  /* 0x0000006e060e7211 */ /* 0x004fc800078008ff */
[----:B------:R-:W-:-:S05]  /*1ff0*/  LEA.HI.X R15, R6, R111, R5, 0x1, P0 ;  /* 0x0000006f060f7211 */ /* 0x000fca00000f0c05 */
[----:B------:R0:W2:Y:S01]  /*2000*/  @P1 LDG.E.LTC128B.U16 R5, desc[UR38][R14.64] ;  /* 0x000000260e051981 */ /* 0x0000a2000c1e1520 */
[----:B------:R-:W-:Y:S01]  /*2010*/  LEA R10, P0, R102, UR4, 0x1 ;  /* 0x00000004660a7c11 */ /* 0x000fe2000f8008ff */
[----:B------:R-:W-:Y:S01]  /*2020*/  IMAD.WIDE.U32 R6, R100, R108, R8 ;  /* 0x0000006c64067225 */ /* 0x000fe200078e0008 */
[----:B------:R-:W-:Y:S03]  /*2030*/  BSSY B1, `(.L_x_30) ;  /* 0x0000012000017945 */ /* 0x000fe60003800000 */
[----:B------:R-:W-:Y:S02]  /*2040*/  IMAD.IADD R7, R107, 0x1, R7 ;  /* 0x000000016b077824 */ /* 0x000fe400078e0207 */
[----:B------:R-:W-:Y:S01]  /*2050*/  IMAD.WIDE.U32 R20, R99, R106, R6 ;  /* 0x0000006a63147225 */ /* 0x000fe200078e0006 */
[----:B0-----:R-:W-:-:S03]  /*2060*/  SHF.L.U64.HI R15, R108, 0x3, R109 ;  /* 0x000000036c0f7819 */ /* 0x001fc6000001026d */
[----:B------:R-:W-:Y:S01]  /*2070*/  IMAD.IADD R7, R103, 0x1, R21 ;  /* 0x0000000167077824 */ /* 0x000fe200078e0215 */
[----:B------:R-:W-:Y:S01]  /*2080*/  LEA R6, P4, R20, R110, 0x1 ;  /* 0x0000006e14067211 */ /* 0x000fe200078808ff */
[----:B------:R-:W-:-:S03]  /*2090*/  IMAD.SHL.U32 R14, R108, 0x8, RZ ;  /* 0x000000086c0e7824 */ /* 0x000fc600078e00ff */
[----:B------:R-:W-:Y:S01]  /*20a0*/  LEA.HI.X R7, R20, R111, R7, 0x1, P4 ;  /* 0x0000006f14077211 */ /* 0x000fe200020f0c07 */
[----:B--2---:R-:W-:-:S05]  /*20b0*/  HADD2.F32 R11, -RZ, R5.H0_H0 ;  /* 0x20000005ff0b7230 */ /* 0x004fca0000004100 */
[----:B------:R-:W-:-:S04]  /*20c0*/  FMUL R11, R11, R88 ;  /* 0x000000580b0b7220 */ /* 0x000fc80000400000 */
[----:B------:R-:W-:Y:S01]  /*20d0*/  FFMA R24, R24, R19, R11 ;  /* 0x0000001318187223 */ /* 0x000fe2000000000b */
[----:B------:R-:W-:Y:S02]  /*20e0*/  LEA.HI.X R11, R102, UR5, R113, 0x1, P0 ;  /* 0x00000005660b7c11 */ /* 0x000fe400080f0c71 */
[----:B------:R-:W-:Y:S02]  /*20f0*/  ISETP.GT.AND P0, PT, R4, 0x1, PT ;  /* 0x000000010400780c */ /* 0x000fe40003f04270 */
[----:B------:R-:W-:Y:S02]  /*2100*/  F2FP.F16.F32.PACK_AB R24, RZ, R24 ;  /* 0x00000018ff18723e */ /* 0x000fe400000000ff */
[----:B------:R-:W-:-:S03]  /*2110*/  ISETP.GT.AND P3, PT, R3, RZ, P0 ;  /* 0x000000ff0300720c */ /* 0x000fc60000764270 */
[----:B------:R0:W-:Y:S10]  /*2120*/  @P1 STG.E.U16 desc[UR38][R10.64], R24 ;  /* 0x000000180a001986 */ /* 0x0001f4000c101526 */
[----:B------:R-:W-:Y:S05]  /*2130*/  @!P3 BRA `(.L_x_31) ;  /* 0x000000000004b947 */ /* 0x000fea0003800000 */
[----:B------:R1:W5:Y:S02]  /*2140*/  LDG.E.LTC128B.U16 R5, desc[UR38][R6.64+0x2] ;  /* 0x0000022606057981 */ /* 0x000364000c1e1520 */
.L_x_31:
[----:B------:R-:W-:Y:S05]  /*2150*/  BSYNC B1 ;  /* 0x0000000000017941 */ /* 0x000fea0003800000 */
.L_x_30:
[----:B-----5:R-:W-:Y:S01]  /*2160*/  HADD2.F32 R101, -RZ, R5.H0_H0 ;  /* 0x20000005ff657230 */ /* 0x020fe20000004100 */
[----:B------:R-:W-:Y:S01]  /*2170*/  ISETP.GT.AND P2, PT, R3, 0x8, P2 ;  /* 0x000000080300780c */ /* 0x000fe20001744270 */
[----:B------:R-:W-:Y:S01]  /*2180*/  IMAD.WIDE.U32 R20, R100, R108, R14 ;  /* 0x0000006c64147225 */ /* 0x000fe200078e000e */
[----:B0-----:R-:W-:-:S03]  /*2190*/  PRMT R24, R5, 0x7610, R24 ;  /* 0x0000761005187816 */ /* 0x001fc60000000018 */
[----:B------:R-:W-:Y:S01]  /*21a0*/  FMUL R12, R101, R88 ;  /* 0x00000058650c7220 */ /* 0x000fe20000400000 */
[----:B------:R-:W-:Y:S01]  /*21b0*/  IMAD.IADD R107, R107, 0x1, R21 ;  /* 0x000000016b6b7824 */ /* 0x000fe200078e0215 */
[----:B------:R-:W-:Y:S02]  /*21c0*/  IADD3 R104, P1, R104, R20, RZ ;  /* 0x0000001468687210 */ /* 0x000fe40007f3e0ff */
[----:B------:R-:W-:-:S03]  /*21d0*/  FFMA R12, R25, R19, R12 ;  /* 0x00000013190c7223 */ /* 0x000fc6000000000c */
[----:B------:R-:W-:Y:S01]  /*21e0*/  IMAD.X R13, R107, 0x1, R13, P1 ;  /* 0x000000016b0d7824 */ /* 0x000fe200008e060d */
[C---:B------:R-:W-:Y:S02]  /*21f0*/  LEA R14, P1, R104.reuse, R110, 0x1 ;  /* 0x0000006e680e7211 */ /* 0x040fe400078208ff */
[----:B------:R-:W-:Y:S02]  /*2200*/  F2FP.F16.F32.PACK_AB R12, RZ, R12 ;  /* 0x0000000cff0c723e */ /* 0x000fe400000000ff */
[----:B------:R-:W-:Y:S02]  /*2210*/  LEA.HI.X R15, R104, R111, R13, 0x1, P1 ;  /* 0x0000006f680f7211 */ /* 0x000fe400008f0c0d */
[----:B------:R-:W-:-:S05]  /*2220*/  PRMT R21, R12, 0x7610, R21 ;  /* 0x000076100c157816 */ /* 0x000fca0000000015 */
[----:B------:R0:W-:Y:S04]  /*2230*/  @P3 STG.E.U16 desc[UR38][R10.64+0x2], R21 ;  /* 0x000002150a003986 */ /* 0x0001e8000c101526 */
[----:B------:R-:W2:Y:S01]  /*2240*/  @P2 LDG.E.LTC128B.U16 R24, desc[UR38][R14.64] ;  /* 0x000000260e182981 */ /* 0x000ea2000c1e1520 */
[----:B------:R-:W-:Y:S01]  /*2250*/  IADD3 R20, P1, R8, R20, RZ ;  /* 0x0000001408147210 */ /* 0x000fe20007f3e0ff */
[----:B------:R-:W-:Y:S01]  /*2260*/  BSSY B1, `(.L_x_32) ;  /* 0x0000011000017945 */ /* 0x000fe20003800000 */
[C---:B------:R-:W-:Y:S02]  /*2270*/  SHF.L.U64.HI R13, R92.reuse, 0x1, R91 ;  /* 0x000000015c0d7819 */ /* 0x040fe4000001025b */
[----:B------:R-:W-:Y:S01]  /*2280*/  ISETP.GT.AND P0, PT, R3, 0x8, P0 ;  /* 0x000000080300780c */ /* 0x000fe20000704270 */
[----:B0-----:R-:W-:Y:S01]  /*2290*/  IMAD.X R21, R9, 0x1, R107, P1 ;  /* 0x0000000109157824 */ /* 0x001fe200008e066b */
[----:B------:R-:W-:Y:S01]  /*22a0*/  LEA R12, P1, R92, R10, 0x1 ;  /* 0x0000000a5c0c7211 */ /* 0x000fe200078208ff */
[----:B------:R-:W-:-:S04]  /*22b0*/  IMAD.WIDE.U32 R20, R99, R106, R20 ;  /* 0x0000006a63147225 */ /* 0x000fc800078e0014 */
[----:B------:R-:W-:Y:S01]  /*22c0*/  IMAD.X R13, R13, 0x1, R11, P1 ;  /* 0x000000010d0d7824 */ /* 0x000fe200008e060b */
[----:B------:R-:W-:Y:S01]  /*22d0*/  LEA R8, P3, R20, R110, 0x1 ;  /* 0x0000006e14087211 */ /* 0x000fe200078608ff */
[----:B------:R-:W-:-:S05]  /*22e0*/  IMAD.IADD R9, R103, 0x1, R21 ;  /* 0x0000000167097824 */ /* 0x000fca00078e0215 */
[----:B------:R-:W-:Y:S01]  /*22f0*/  LEA.HI.X R9, R20, R111, R9, 0x1, P3 ;  /* 0x0000006f14097211 */ /* 0x000fe200018f0c09 */
[----:B--2---:R-:W-:-:S05]  /*2300*/  HADD2.F32 R5, -RZ, R24.H0_H0 ;  /* 0x20000018ff057230 */ /* 0x004fca0000004100 */
[----:B------:R-:W-:-:S04]  /*2310*/  FMUL R5, R5, R88 ;  /* 0x0000005805057220 */ /* 0x000fc80000400000 */
[----:B------:R-:W-:-:S05]  /*2320*/  FFMA R5, R26, R19, R5 ;  /* 0x000000131a057223 */ /* 0x000fca0000000005 */
[----:B------:R-:W-:-:S05]  /*2330*/  F2FP.F16.F32.PACK_AB R5, RZ, R5 ;  /* 0x00000005ff05723e */ /* 0x000fca00000000ff */
[----:B------:R0:W-:Y:S01]  /*2340*/  @P2 STG.E.U16 desc[UR38][R12.64], R5 ;  /* 0x000000050c002986 */ /* 0x0001e2000c101526 */
[----:B------:R-:W-:Y:S05]  /*2350*/  @!P0 BRA `(.L_x_33) ;  /* 0x0000000000048947 */ /* 0x000fea0003800000 */
[----:B------:R2:W5:Y:S02]  /*2360*/  LDG.E.LTC128B.U16 R24, desc[UR38][R8.64+0x2] ;  /* 0x0000022608187981 */ /* 0x000564000c1e1520 */
.L_x_33:
[----:B------:R-:W-:Y:S05]  /*2370*/  BSYNC B1 ;  /* 0x0000000000017941 */ /* 0x000fea0003800000 */
.L_x_32:
[----:B0----5:R-:W-:Y:S01]  /*2380*/  HADD2.F32 R5, -RZ, R24.H0_H0 ;  /* 0x20000018ff057230 */ /* 0x021fe20000004100 */
[----:B------:R-:W-:Y:S01]  /*2390*/  ISETP.GT.AND P1, PT, R4, 0x8, PT ;  /* 0x000000080400780c */ /* 0x000fe20003f24270 */
[----:B------:R-:W-:Y:S03]  /*23a0*/  BSSY B1, `(.L_x_34) ;  /* 0x0000008000017945 */ /* 0x000fe60003800000 */
[----:B------:R-:W-:Y:S01]  /*23b0*/  FMUL R14, R5, R88 ;  /* 0x00000058050e7220 */ /* 0x000fe20000400000 */
[----:B------:R-:W-:-:S03]  /*23c0*/  ISETP.GT.AND P2, PT, R3, RZ, P1 ;  /* 0x000000ff0300720c */ /* 0x000fc60000f44270 */
[----:B------:R-:W-:-:S05]  /*23d0*/  FFMA R14, R27, R19, R14 ;  /* 0x000000131b0e7223 */ /* 0x000fca000000000e */
[----:B------:R-:W-:-:S05]  /*23e0*/  F2FP.F16.F32.PACK_AB R14, RZ, R14 ;  /* 0x0000000eff0e723e */ /* 0x000fca00000000ff */
[----:B------:R0:W-:Y:S01]  /*23f0*/  @P0 STG.E.U16 desc[UR38][R12.64+0x2], R14 ;  /* 0x0000020e0c000986 */ /* 0x0001e2000c101526 */
[----:B------:R-:W-:Y:S05]  /*2400*/  @!P2 BRA `(.L_x_35) ;  /* 0x000000000004a947 */ /* 0x000fea0003800000 */
[----:B------:R3:W5:Y:S02]  /*2410*/  LDG.E.LTC128B.U16 R24, desc[UR38][R6.64+0x10] ;  /* 0x0000102606187981 */ /* 0x000764000c1e1520 */
.L_x_35:
[----:B------:R-:W-:Y:S05]  /*2420*/  BSYNC B1 ;  /* 0x0000000000017941 */ /* 0x000fea0003800000 */
.L_x_34:
[----:B-----5:R-:W-:Y:S01]  /*2430*/  HADD2.F32 R5, -RZ, R24.H0_H0 ;  /* 0x20000018ff057230 */ /* 0x020fe20000004100 */
        /* <DEDUP_REMOVED lines=9> */
.L_x_37:
[----:B------:R-:W-:Y:S05]  /*24d0*/  BSYNC B1 ;  /* 0x0000000000017941 */ /* 0x000fea0003800000 */
.L_x_36:
[----:B----45:R-:W-:Y:S01]  /*24e0*/  HADD2.F32 R5, -RZ, R24.H0_H0 ;  /* 0x20000018ff057230 */ /* 0x030fe20000004100 */
[----:B------:R-:W-:Y:S01]  /*24f0*/  ISETP.GT.AND P1, PT, R3, 0x8, P1 ;  /* 0x000000080300780c */ /* 0x000fe20000f24270 */
[----:B------:R-:W-:Y:S03]  /*2500*/  BSSY B1, `(.L_x_38) ;  /* 0x0000007000017945 */ /* 0x000fe60003800000 */
[----:B0-----:R-:W-:-:S04]  /*2510*/  FMUL R14, R5, R88 ;  /* 0x00000058050e7220 */ /* 0x001fc80000400000 */
[----:B------:R-:W-:-:S05]  /*2520*/  FFMA R14, R29, R19, R14 ;  /* 0x000000131d0e7223 */ /* 0x000fca000000000e */
[----:B------:R-:W-:-:S05]  /*2530*/  F2FP.F16.F32.PACK_AB R14, RZ, R14 ;  /* 0x0000000eff0e723e */ /* 0x000fca00000000ff */
[----:B------:R0:W-:Y:S01]  /*2540*/  @P3 STG.E.U16 desc[UR38][R10.64+0x12], R14 ;  /* 0x0000120e0a003986 */ /* 0x0001e2000c101526 */
[----:B------:R-:W-:Y:S05]  /*2550*/  @!P1 BRA `(.L_x_39) ;  /* 0x0000000000049947 */ /* 0x000fea0003800000 */
[----:B------:R4:W5:Y:S02]  /*2560*/  LDG.E.LTC128B.U16 R24, desc[UR38][R8.64+0x10] ;  /* 0x0000102608187981 */ /* 0x000964000c1e1520 */
.L_x_39:
[----:B------:R-:W-:Y:S05]  /*2570*/  BSYNC B1 ;  /* 0x0000000000017941 */ /* 0x000fea0003800000 */
.L_x_38:
[----:B-----5:R-:W-:Y:S01]  /*2580*/  HADD2.F32 R5, -RZ, R24.H0_H0 ;  /* 0x20000018ff057230 */ /* 0x020fe20000004100 */
[----:B------:R-:W-:Y:S01]  /*2590*/  ISETP.GT.AND P0, PT, R3, 0x8, P0 ;  /* 0x000000080300780c */ /* 0x000fe20000704270 */
[----:B------:R-:W-:Y:S03]  /*25a0*/  BSSY B1, `(.L_x_40) ;  /* 0x0000007000017945 */ /* 0x000fe60003800000 */
[----:B------:R-:W-:-:S04]  /*25b0*/  FMUL R5, R5, R88 ;  /* 0x0000005805057220 */ /* 0x000fc80000400000 */
[----:B------:R-:W-:-:S05]  /*25c0*/  FFMA R5, R30, R19, R5 ;  /* 0x000000131e057223 */ /* 0x000fca0000000005 */
[----:B------:R-:W-:-:S05]  /*25d0*/  F2FP.F16.F32.PACK_AB R5, RZ, R5 ;  /* 0x00000005ff05723e */ /* 0x000fca00000000ff */
[----:B------:R0:W-:Y:S01]  /*25e0*/  @P1 STG.E.U16 desc[UR38][R12.64+0x10], R5 ;  /* 0x000010050c001986 */ /* 0x0001e2000c101526 */
[----:B------:R-:W-:Y:S05]  /*25f0*/  @!P0 BRA `(.L_x_41) ;  /* 0x0000000000048947 */ /* 0x000fea0003800000 */
[----:B------:R0:W5:Y:S02]  /*2600*/  LDG.E.LTC128B.U16 R24, desc[UR38][R8.64+0x12] ;  /* 0x0000122608187981 */ /* 0x000164000c1e1520 */
.L_x_41:
[----:B------:R-:W-:Y:S05]  /*2610*/  BSYNC B1 ;  /* 0x0000000000017941 */ /* 0x000fea0003800000 */
.L_x_40:
        /* <DEDUP_REMOVED lines=10> */
.L_x_43:
[----:B------:R-:W-:Y:S05]  /*26c0*/  BSYNC B1 ;  /* 0x0000000000017941 */ /* 0x000fea0003800000 */
.L_x_42:
        /* <DEDUP_REMOVED lines=10> */
.L_x_45:
[----:B------:R-:W-:Y:S05]  /*2770*/  BSYNC B1 ;  /* 0x0000000000017941 */ /* 0x000fea0003800000 */
.L_x_44:
[----:B0----5:R-:W-:Y:S01]  /*2780*/  HADD2.F32 R5, -RZ, R24.H0_H0 ;  /* 0x20000018ff057230 */ /* 0x021fe20000004100 */
        /* <DEDUP_REMOVED lines=8> */
.L_x_47:
[----:B------:R-:W-:Y:S05]  /*2810*/  BSYNC B1 ;  /* 0x0000000000017941 */ /* 0x000fea0003800000 */
.L_x_46:
        /* <DEDUP_REMOVED lines=9> */
.L_x_49:
[----:B------:R-:W-:Y:S05]  /*28b0*/  BSYNC B1 ;  /* 0x0000000000017941 */ /* 0x000fea0003800000 */
.L_x_48:
        /* <DEDUP_REMOVED lines=10> */
.L_x_51:
[----:B------:R-:W-:Y:S05]  /*2960*/  BSYNC B1 ;  /* 0x0000000000017941 */ /* 0x000fea0003800000 */
.L_x_50:
        /* <DEDUP_REMOVED lines=10> */
.L_x_53:
[----:B------:R-:W-:Y:S05]  /*2a10*/  BSYNC B1 ;  /* 0x0000000000017941 */ /* 0x000fea0003800000 */
.L_x_52:
        /* <DEDUP_REMOVED lines=9> */
.L_x_55:
[----:B------:R-:W-:Y:S05]  /*2ab0*/  BSYNC B1 ;  /* 0x0000000000017941 */ /* 0x000fea0003800000 */
.L_x_54:
        /* <DEDUP_REMOVED lines=9> */
.L_x_57:
[----:B------:R-:W-:Y:S05]  /*2b50*/  BSYNC B1 ;  /* 0x0000000000017941 */ /* 0x000fea0003800000 */
.L_x_56:
        /* <DEDUP_REMOVED lines=10> */
.L_x_59:
[----:B------:R-:W-:Y:S05]  /*2c00*/  BSYNC B1 ;  /* 0x0000000000017941 */ /* 0x000fea0003800000 */
.L_x_58:
        /* <DEDUP_REMOVED lines=10> */
.L_x_61:
[----:B------:R-:W-:Y:S05]  /*2cb0*/  BSYNC B1 ;  /* 0x0000000000017941 */ /* 0x000fea0003800000 */
.L_x_60:
        /* <DEDUP_REMOVED lines=9> */
.L_x_63:
[----:B------:R-:W-:Y:S05]  /*2d50*/  BSYNC B1 ;  /* 0x0000000000017941 */ /* 0x000fea0003800000 */
.L_x_62:
        /* <DEDUP_REMOVED lines=9> */
.L_x_65:
[----:B------:R-:W-:Y:S05]  /*2df0*/  BSYNC B1 ;  /* 0x0000000000017941 */ /* 0x000fea0003800000 */
.L_x_64:
        /* <DEDUP_REMOVED lines=10> */
.L_x_67:
[----:B------:R-:W-:Y:S05]  /*2ea0*/  BSYNC B1 ;  /* 0x0000000000017941 */ /* 0x000fea0003800000 */
.L_x_66:
        /* <DEDUP_REMOVED lines=10> */
.L_x_69:
[----:B------:R-:W-:Y:S05]  /*2f50*/  BSYNC B1 ;  /* 0x0000000000017941 */ /* 0x000fea0003800000 */
.L_x_68:
        /* <DEDUP_REMOVED lines=9> */
.L_x_71:
[----:B------:R-:W-:Y:S05]  /*2ff0*/  BSYNC B1 ;  /* 0x0000000000017941 */ /* 0x000fea0003800000 */
.L_x_70:
        /* <DEDUP_REMOVED lines=9> */
.L_x_73:
[----:B------:R-:W-:Y:S05]  /*3090*/  BSYNC B1 ;  /* 0x0000000000017941 */ /* 0x000fea0003800000 */
.L_x_72:
        /* <DEDUP_REMOVED lines=10> */
.L_x_75:
[----:B------:R-:W-:Y:S05]  /*3140*/  BSYNC B1 ;  /* 0x0000000000017941 */ /* 0x000fea0003800000 */
.L_x_74:
        /* <DEDUP_REMOVED lines=10> */
.L_x_77:
[----:B------:R-:W-:Y:S05]  /*31f0*/  BSYNC B1 ;  /* 0x0000000000017941 */ /* 0x000fea0003800000 */
.L_x_76:
        /* <DEDUP_REMOVED lines=9> */
.L_x_79:
[----:B------:R-:W-:Y:S05]  /*3290*/  BSYNC B1 ;  /* 0x0000000000017941 */ /* 0x000fea0003800000 */
.L_x_78:
        /* <DEDUP_REMOVED lines=9> */
.L_x_81:
[----:B------:R-:W-:Y:S05]  /*3330*/  BSYNC B1 ;  /* 0x0000000000017941 */ /* 0x000fea0003800000 */
.L_x_80:
        /* <DEDUP_REMOVED lines=10> */
.L_x_83:
[----:B------:R-:W-:Y:S05]  /*33e0*/  BSYNC B1 ;  /* 0x0000000000017941 */ /* 0x000fea0003800000 */
.L_x_82:
        /* <DEDUP_REMOVED lines=10> */
.L_x_85:
[----:B------:R-:W-:Y:S05]  /*3490*/  BSYNC B1 ;  /* 0x0000000000017941 */ /* 0x000fea0003800000 */
.L_x_84:
        /* <DEDUP_REMOVED lines=9> */
.L_x_87:
[----:B------:R-:W-:Y:S05]  /*3530*/  BSYNC B1 ;  /* 0x0000000000017941 */ /* 0x000fea0003800000 */
.L_x_86:
        /* <DEDUP_REMOVED lines=9> */
.L_x_89:
[----:B------:R-:W-:Y:S05]  /*35d0*/  BSYNC B1 ;  /* 0x0000000000017941 */ /* 0x000fea0003800000 */
.L_x_88:
        /* <DEDUP_REMOVED lines=10> */
.L_x_91:
[----:B------:R-:W-:Y:S05]  /*3680*/  BSYNC B1 ;  /* 0x0000000000017941 */ /* 0x000fea0003800000 */
.L_x_90:
        /* <DEDUP_REMOVED lines=10> */
.L_x_93:
[----:B------:R-:W-:Y:S05]  /*3730*/  BSYNC B1 ;  /* 0x0000000000017941 */ /* 0x000fea0003800000 */
.L_x_92:
        /* <DEDUP_REMOVED lines=9> */
.L_x_95:
[----:B------:R-:W-:Y:S05]  /*37d0*/  BSYNC B1 ;  /* 0x0000000000017941 */ /* 0x000fea0003800000 */
.L_x_94:
        /* <DEDUP_REMOVED lines=9> */
.L_x_97:
[----:B------:R-:W-:Y:S05]  /*3870*/  BSYNC B1 ;  /* 0x0000000000017941 */ /* 0x000fea0003800000 */
.L_x_96:
        /* <DEDUP_REMOVED lines=10> */
.L_x_99:
[----:B------:R-:W-:Y:S05]  /*3920*/  BSYNC B1 ;  /* 0x0000000000017941 */ /* 0x000fea0003800000 */
.L_x_98:
        /* <DEDUP_REMOVED lines=10> */
.L_x_101:
[----:B------:R-:W-:Y:S05]  /*39d0*/  BSYNC B1 ;  /* 0x0000000000017941 */ /* 0x000fea0003800000 */
.L_x_100:
        /* <DEDUP_REMOVED lines=9> */
.L_x_103:
[----:B------:R-:W-:Y:S05]  /*3a70*/  BSYNC B1 ;  /* 0x0000000000017941 */ /* 0x000fea0003800000 */
.L_x_102:
        /* <DEDUP_REMOVED lines=9> */
.L_x_105:
[----:B------:R-:W-:Y:S05]  /*3b10*/  BSYNC B1 ;  /* 0x0000000000017941 */ /* 0x000fea0003800000 */
.L_x_104:
        /* <DEDUP_REMOVED lines=10> */
.L_x_107:
[----:B------:R-:W-:Y:S05]  /*3bc0*/  BSYNC B1 ;  /* 0x0000000000017941 */ /* 0x000fea0003800000 */
.L_x_106:
        /* <DEDUP_REMOVED lines=10> */
.L_x_109:
[----:B------:R-:W-:Y:S05]  /*3c70*/  BSYNC B1 ;  /* 0x0000000000017941 */ /* 0x000fea0003800000 */
.L_x_108:
        /* <DEDUP_REMOVED lines=9> */
.L_x_111:
[----:B------:R-:W-:Y:S05]  /*3d10*/  BSYNC B1 ;  /* 0x0000000000017941 */ /* 0x000fea0003800000 */
.L_x_110:
        /* <DEDUP_REMOVED lines=9> */
.L_x_113:
[----:B------:R-:W-:Y:S05]  /*3db0*/  BSYNC B1 ;  /* 0x0000000000017941 */ /* 0x000fea0003800000 */
.L_x_112:
        /* <DEDUP_REMOVED lines=10> */
.L_x_115:
[----:B------:R-:W-:Y:S05]  /*3e60*/  BSYNC B1 ;  /* 0x0000000000017941 */ /* 0x000fea0003800000 */
.L_x_114:
        /* <DEDUP_REMOVED lines=10> */
.L_x_117:
[----:B------:R-:W-:Y:S05]  /*3f10*/  BSYNC B1 ;  /* 0x0000000000017941 */ /* 0x000fea0003800000 */
.L_x_116:
        /* <DEDUP_REMOVED lines=9> */
.L_x_119:
[----:B------:R-:W-:Y:S05]  /*3fb0*/  BSYNC B1 ;  /* 0x0000000000017941 */ /* 0x000fea0003800000 */
.L_x_118:
        /* <DEDUP_REMOVED lines=9> */
.L_x_121:
[----:B------:R-:W-:Y:S05]  /*4050*/  BSYNC B1 ;  /* 0x0000000000017941 */ /* 0x000fea0003800000 */
.L_x_120:
        /* <DEDUP_REMOVED lines=10> */
.L_x_123:
[----:B------:R-:W-:Y:S05]  /*4100*/  BSYNC B1 ;  /* 0x0000000000017941 */ /* 0x000fea0003800000 */
.L_x_122:
        /* <DEDUP_REMOVED lines=10> */
.L_x_125:
[----:B------:R-:W-:Y:S05]  /*41b0*/  BSYNC B1 ;  /* 0x0000000000017941 */ /* 0x000fea0003800000 */
.L_x_124:
        /* <DEDUP_REMOVED lines=9> */
.L_x_127:
[----:B------:R-:W-:Y:S05]  /*4250*/  BSYNC B1 ;  /* 0x0000000000017941 */ /* 0x000fea0003800000 */
.L_x_126:
        /* <DEDUP_REMOVED lines=9> */
.L_x_129:
[----:B------:R-:W-:Y:S05]  /*42f0*/  BSYNC B1 ;  /* 0x0000000000017941 */ /* 0x000fea0003800000 */
.L_x_128:
        /* <DEDUP_REMOVED lines=10> */
.L_x_131:
[----:B------:R-:W-:Y:S05]  /*43a0*/  BSYNC B1 ;  /* 0x0000000000017941 */ /* 0x000fea0003800000 */
.L_x_130:
        /* <DEDUP_REMOVED lines=10> */
.L_x_133:
[----:B------:R-:W-:Y:S05]  /*4450*/  BSYNC B1 ;  /* 0x0000000000017941 */ /* 0x000fea0003800000 */
.L_x_132:
        /* <DEDUP_REMOVED lines=9> */
.L_x_135:
[----:B------:R-:W-:Y:S05]  /*44f0*/  BSYNC B1 ;  /* 0x0000000000017941 */ /* 0x000fea0003800000 */
.L_x_134:
        /* <DEDUP_REMOVED lines=9> */
.L_x_137:
[----:B------:R-:W-:Y:S05]  /*4590*/  BSYNC B1 ;  /* 0x0000000000017941 */ /* 0x000fea0003800000 */
.L_x_136:
        /* <DEDUP_REMOVED lines=10> */
.L_x_139:
[----:B------:R-:W-:Y:S05]  /*4640*/  BSYNC B1 ;  /* 0x0000000000017941 */ /* 0x000fea0003800000 */
.L_x_138:
        /* <DEDUP_REMOVED lines=10> */
.L_x_141:
[----:B------:R-:W-:Y:S05]  /*46f0*/  BSYNC B1 ;  /* 0x0000000000017941 */ /* 0x000fea0003800000 */
.L_x_140:
        /* <DEDUP_REMOVED lines=9> */
.L_x_143:
[----:B------:R-:W-:Y:S05]  /*4790*/  BSYNC B1 ;  /* 0x0000000000017941 */ /* 0x000fea0003800000 */
.L_x_142:
        /* <DEDUP_REMOVED lines=9> */
.L_x_145:
[----:B------:R-:W-:Y:S05]  /*4830*/  BSYNC B1 ;  /* 0x0000000000017941 */ /* 0x000fea0003800000 */
.L_x_144:
        /* <DEDUP_REMOVED lines=10> */
.L_x_147:
[----:B------:R-:W-:Y:S05]  /*48e0*/  BSYNC B1 ;  /* 0x0000000000017941 */ /* 0x000fea0003800000 */
.L_x_146:
[----:B-----5:R-:W-:Y:S01]  /*48f0*/  HADD2.F32 R5, -RZ, R24.H0_H0 ;  /* 0x20000018ff057230 */ /* 0x020fe20000004100 */
[----:B------:R-:W-:Y:S01]  /*4900*/  ISETP.GT.AND P0, PT, R4, 0x79, PT ;  /* 0x000000790400780c */ /* 0x000fe20003f04270 */
[----:B------:R-:W-:Y:S01]  /*4910*/  @P2 IMAD.MOV.U32 R4, RZ, RZ, R10 ;  /* 0x000000ffff042224 */ /* 0x000fe200078e000a */
[----:B------:R-:W-:Y:S02]  /*4920*/  BSSY B1, `(.L_x_148) ;  /* 0x000000a000017945 */ /* 0x000fe40003800000 */
[----:B------:R-:W-:Y:S01]  /*4930*/  FMUL R5, R5, R88 ;  /* 0x0000005805057220 */ /* 0x000fe20000400000 */
[----:B------:R-:W-:-:S03]  /*4940*/  ISETP.GT.AND P3, PT, R3, RZ, P0 ;  /* 0x000000ff0300720c */ /* 0x000fc60000764270 */
[----:B------:R-:W-:-:S05]  /*4950*/  FFMA R5, R84, R19, R5 ;  /* 0x0000001354057223 */ /* 0x000fca0000000005 */
[----:B------:R-:W-:-:S04]  /*4960*/  F2FP.F16.F32.PACK_AB R5, RZ, R5 ;  /* 0x00000005ff05723e */ /* 0x000fc800000000ff */
[----:B0-----:R-:W-:Y:S01]  /*4970*/  PRMT R14, R5, 0x7610, R14 ;  /* 0x00007610050e7816 */ /* 0x001fe2000000000e */
[----:B------:R-:W-:-:S05]  /*4980*/  @P2 IMAD.MOV.U32 R5, RZ, RZ, R11 ;  /* 0x000000ffff052224 */ /* 0x000fca00078e000b */
[----:B------:R0:W-:Y:S01]  /*4990*/  @P2 STG.E.U16 desc[UR38][R4.64+0xf0], R14 ;  /* 0x0000f00e04002986 */ /* 0x0001e2000c101526 */
[----:B------:R-:W-:Y:S05]  /*49a0*/  @!P3 BRA `(.L_x_149) ;  /* 0x000000000004b947 */ /* 0x000fea0003800000 */
[----:B------:R0:W5:Y:S02]  /*49b0*/  LDG.E.LTC128B.U16 R24, desc[UR38][R6.64+0xf2] ;  /* 0x0000f22606187981 */ /* 0x000164000c1e1520 */
.L_x_149:
[----:B------:R-:W-:Y:S05]  /*49c0*/  BSYNC B1 ;  /* 0x0000000000017941 */ /* 0x000fea0003800000 */
.L_x_148:
        /* <DEDUP_REMOVED lines=9> */
.L_x_151:
[----:B------:R-:W-:Y:S05]  /*4a60*/  BSYNC B1 ;  /* 0x0000000000017941 */ /* 0x000fea0003800000 */
.L_x_150:
[----:B-----5:R-:W-:Y:S01]  /*4a70*/  HADD2.F32 R5, -RZ, R24.H0_H0 ;  /* 0x20000018ff057230 */ /* 0x020fe20000004100 */
[----:B------:R-:W-:Y:S01]  /*4a80*/  ISETP.GT.AND P0, PT, R3, 0x8, P0 ;  /* 0x000000080300780c */ /* 0x000fe20000704270 */
[----:B0-----:R-:W-:Y:S01]  /*4a90*/  @P1 IMAD.MOV.U32 R4, RZ, RZ, R12 ;  /* 0x000000ffff041224 */ /* 0x001fe200078e000c */
[----:B------:R-:W-:Y:S02]  /*4aa0*/  BSSY B1, `(.L_x_152) ;  /* 0x0000009000017945 */ /* 0x000fe40003800000 */
[----:B------:R-:W-:-:S04]  /*4ab0*/  FMUL R5, R5, R88 ;  /* 0x0000005805057220 */ /* 0x000fc80000400000 */
[----:B------:R-:W-:-:S05]  /*4ac0*/  FFMA R5, R86, R19, R5 ;  /* 0x0000001356057223 */ /* 0x000fca0000000005 */
[----:B------:R-:W-:-:S04]  /*4ad0*/  F2FP.F16.F32.PACK_AB R5, RZ, R5 ;  /* 0x00000005ff05723e */ /* 0x000fc800000000ff */
[----:B-1-3--:R-:W-:Y:S01]  /*4ae0*/  PRMT R6, R5, 0x7610, R6 ;  /* 0x0000761005067816 */ /* 0x00afe20000000006 */
[----:B------:R-:W-:-:S05]  /*4af0*/  @P1 IMAD.MOV.U32 R5, RZ, RZ, R13 ;  /* 0x000000ffff051224 */ /* 0x000fca00078e000d */
[----:B------:R0:W-:Y:S01]  /*4b00*/  @P1 STG.E.U16 desc[UR38][R4.64+0xf0], R6 ;  /* 0x0000f00604001986 */ /* 0x0001e2000c101526 */
[----:B------:R-:W-:Y:S05]  /*4b10*/  @!P0 BRA `(.L_x_153) ;  /* 0x0000000000048947 */ /* 0x000fea0003800000 */
[----:B------:R1:W5:Y:S02]  /*4b20*/  LDG.E.LTC128B.U16 R24, desc[UR38][R8.64+0xf2] ;  /* 0x0000f22608187981 */ /* 0x000364000c1e1520 */
.L_x_153:
[----:B------:R-:W-:Y:S05]  /*4b30*/  BSYNC B1 ;  /* 0x0000000000017941 */ /* 0x000fea0003800000 */
.L_x_152:
[----:B------:R-:W-:Y:S05]  /*4b40*/  @!P0 BRA `(.L_x_154) ;  /* 0x0000001000e88947 */ /* 0x000fea0003800000 */
[----:B-----5:R-:W-:-:S05]  /*4b50*/  HADD2.F32 R3, -RZ, R24.H0_H0 ;  /* 0x20000018ff037230 */ /* 0x020fca0000004100 */
[----:B0-----:R-:W-:-:S04]  /*4b60*/  FMUL R4, R3, R88 ;  /* 0x0000005803047220 */ /* 0x001fc80000400000 */
[----:B------:R-:W-:-:S05]  /*4b70*/  FFMA R4, R87, R19, R4 ;  /* 0x0000001357047223 */ /* 0x000fca0000000004 */
[----:B------:R-:W-:-:S05]  /*4b80*/  F2FP.F16.F32.PACK_AB R4, RZ, R4 ;  /* 0x00000004ff04723e */ /* 0x000fca00000000ff */
[----:B------:R3:W-:Y:S01]  /*4b90*/  STG.E.U16 desc[UR38][R12.64+0xf2], R4 ;  /* 0x0000f2040c007986 */ /* 0x0007e2000c101526 */
[----:B------:R-:W-:Y:S05]  /*4ba0*/  BRA `(.L_x_154) ;  /* 0x0000001000d07947 */ /* 0x000fea0003800000 */
.L_x_29:
[----:B------:R-:W-:Y:S01]  /*4bb0*/  ISETP.GT.AND P3, PT, R4, 0x1, PT ;  /* 0x000000010400780c */ /* 0x000fe20003f64270 */
[----:B------:R-:W-:Y:S01]  /*4bc0*/  ULDC.64 UR4, c[0x0][0x5c0] ;  /* 0x0001700000047ab9 */ /* 0x000fe20000000a00 */
[-C--:B------:R-:W-:Y:S01]  /*4bd0*/  FMUL R24, R24, R19.reuse ;  /* 0x0000001318187220 */ /* 0x080fe20000400000 */
[----:B------:R-:W-:Y:S01]  /*4be0*/  LEA R6, P4, R102, UR4, 0x1 ;  /* 0x0000000466067c11 */ /* 0x000fe2000f8808ff */
[-C--:B------:R-:W-:Y:S01]  /*4bf0*/  FMUL R25, R25, R19.reuse ;  /* 0x0000001319197220 */ /* 0x080fe20000400000 */
[----:B------:R-:W-:Y:S01]  /*4c00*/  ISETP.GT.AND P0, PT, R3, RZ, P3 ;  /* 0x000000ff0300720c */ /* 0x000fe20001f04270 */
[-C--:B------:R-:W-:Y:S01]  /*4c10*/  FMUL R26, R26, R19.reuse ;  /* 0x000000131a1a7220 */ /* 0x080fe20000400000 */
[----:B------:R-:W-:Y:S01]  /*4c20*/  F2FP.F16.F32.PACK_AB R24, RZ, R24 ;  /* 0x00000018ff18723e */ /* 0x000fe200000000ff */
[-C--:B------:R-:W-:Y:S01]  /*4c30*/  FMUL R27, R27, R19.reuse ;  /* 0x000000131b1b7220 */ /* 0x080fe20000400000 */
[----:B------:R-:W-:Y:S01]  /*4c40*/  LEA.HI.X R7, R102, UR5, R113, 0x1, P4 ;  /* 0x0000000566077c11 */ /* 0x000fe2000a0f0c71 */
[----:B------:R-:W-:Y:S01]  /*4c50*/  FMUL R28, R28, R19 ;  /* 0x000000131c1c7220 */ /* 0x000fe20000400000 */
[----:B------:R-:W-:Y:S01]  /*4c60*/  F2FP.F16.F32.PACK_AB R25, RZ, R25 ;  /* 0x00000019ff19723e */ /* 0x000fe200000000ff */
[-C--:B------:R-:W-:Y:S01]  /*4c70*/  FMUL R29, R29, R19.reuse ;  /* 0x000000131d1d7220 */ /* 0x080fe20000400000 */
[----:B------:R-:W-:Y:S01]  /*4c80*/  ISETP.GT.AND P2, PT, R3, 0x8, P2 ;  /* 0x000000080300780c */ /* 0x000fe20001744270 */
[----:B------:R-:W-:Y:S01]  /*4c90*/  @P1 STG.E.U16 desc[UR38][R6.64], R24 ;  /* 0x0000001806001986 */ /* 0x000fe2000c101526 */
[----:B------:R-:W-:Y:S01]  /*4ca0*/  ISETP.GT.AND P1, PT, R4, 0x8, PT ;  /* 0x000000080400780c */ /* 0x000fe20003f24270 */
[-C--:B------:R-:W-:Y:S01]  /*4cb0*/  FMUL R30, R30, R19.reuse ;  /* 0x000000131e1e7220 */ /* 0x080fe20000400000 */
[C---:B------:R-:W-:Y:S01]  /*4cc0*/  SHF.L.U64.HI R5, R92.reuse, 0x1, R91 ;  /* 0x000000015c057819 */ /* 0x040fe2000001025b */
[----:B------:R-:W-:Y:S01]  /*4cd0*/  @P0 STG.E.U16 desc[UR38][R6.64+0x2], R25 ;  /* 0x0000021906000986 */ /* 0x000fe2000c101526 */
[----:B------:R-:W-:Y:S01]  /*4ce0*/  LEA R8, P5, R92, R6, 0x1 ;  /* 0x000000065c087211 */ /* 0x000fe200078a08ff */
[-C--:B------:R-:W-:Y:S01]  /*4cf0*/  FMUL R31, R31, R19.reuse ;  /* 0x000000131f1f7220 */ /* 0x080fe20000400000 */
[----:B------:R-:W-:Y:S01]  /*4d00*/  ISETP.GT.AND P3, PT, R3, 0x8, P3 ;  /* 0x000000080300780c */ /* 0x000fe20001f64270 */
[-C--:B------:R-:W-:Y:S01]  /*4d10*/  FMUL R32, R32, R19.reuse ;  /* 0x0000001320207220 */ /* 0x080fe20000400000 */
[----:B------:R-:W-:Y:S01]  /*4d20*/  ISETP.GT.AND P0, PT, R4, 0x9, PT ;  /* 0x000000090400780c */ /* 0x000fe20003f04270 */
[----:B------:R-:W-:Y:S01]  /*4d30*/  IMAD.X R9, R5, 0x1, R7, P5 ;  /* 0x0000000105097824 */ /* 0x000fe200028e0607 */
[----:B------:R-:W-:Y:S01]  /*4d40*/  ISETP.GT.AND P4, PT, R3, RZ, P1 ;  /* 0x000000ff0300720c */ /* 0x000fe20000f84270 */
[-C--:B------:R-:W-:Y:S01]  /*4d50*/  FMUL R33, R33, R19.reuse ;  /* 0x0000001321217220 */ /* 0x080fe20000400000 */
[----:B------:R-:W-:Y:S01]  /*4d60*/  F2FP.F16.F32.PACK_AB R26, RZ, R26 ;  /* 0x0000001aff1a723e */ /* 0x000fe200000000ff */
[-C--:B------:R-:W-:Y:S01]  /*4d70*/  FMUL R34, R34, R19.reuse ;  /* 0x0000001322227220 */ /* 0x080fe20000400000 */
[----:B------:R-:W-:Y:S01]  /*4d80*/  ISETP.GT.AND P5, PT, R3, RZ, P0 ;  /* 0x000000ff0300720c */ /* 0x000fe200007a4270 */
[----:B------:R-:W-:Y:S01]  /*4d90*/  FMUL R35, R35, R19 ;  /* 0x0000001323237220 */ /* 0x000fe20000400000 */
[----:B------:R-:W-:Y:S01]  /*4da0*/  F2FP.F16.F32.PACK_AB R27, RZ, R27 ;  /* 0x0000001bff1b723e */ /* 0x000fe200000000ff */
[----:B------:R-:W-:Y:S01]  /*4db0*/  @P2 STG.E.U16 desc[UR38][R8.64], R26 ;  /* 0x0000001a08002986 */ /* 0x000fe2000c101526 */
[----:B------:R-:W-:Y:S01]  /*4dc0*/  F2FP.F16.F32.PACK_AB R28, RZ, R28 ;  /* 0x0000001cff1c723e */ /* 0x000fe200000000ff */
[-C--:B------:R-:W-:Y:S01]  /*4dd0*/  FMUL R36, R36, R19.reuse ;  /* 0x0000001324247220 */ /* 0x080fe20000400000 */
[----:B------:R-:W-:Y:S01]  /*4de0*/  ISETP.GT.AND P2, PT, R3, 0x8, P1 ;  /* 0x000000080300780c */ /* 0x000fe20000f44270 */
[----:B------:R-:W-:Y:S01]  /*4df0*/  @P3 STG.E.U16 desc[UR38][R8.64+0x2], R27 ;  /* 0x0000021b08003986 */ /* 0x000fe2000c101526 */
[----:B------:R-:W-:Y:S01]  /*4e00*/  ISETP.GT.AND P1, PT, R4, 0x10, PT ;  /* 0x000000100400780c */ /* 0x000fe20003f24270 */
[----:B------:R-:W-:Y:S01]  /*4e10*/  FMUL R37, R37, R19 ;  /* 0x0000001325257220 */ /* 0x000fe20000400000 */
[----:B------:R-:W-:Y:S01]  /*4e20*/  F2FP.F16.F32.PACK_AB R29, RZ, R29 ;  /* 0x0000001dff1d723e */ /* 0x000fe200000000ff */
[----:B------:R-:W-:Y:S01]  /*4e30*/  @P4 STG.E.U16 desc[UR38][R6.64+0x10], R28 ;  /* 0x0000101c06004986 */ /* 0x000fe2000c101526 */
[C---:B------:R-:W-:Y:S01]  /*4e40*/  ISETP.GT.AND P3, PT, R3.reuse, 0x8, P0 ;  /* 0x000000080300780c */ /* 0x040fe20000764270 */
[-C--:B------:R-:W-:Y:S01]  /*4e50*/  FMUL R38, R38, R19.reuse ;  /* 0x0000001326267220 */ /* 0x080fe20000400000 */
[----:B------:R-:W-:Y:S01]  /*4e60*/  ISETP.GT.AND P0, PT, R4, 0x11, PT ;  /* 0x000000110400780c */ /* 0x000fe20003f04270 */
[----:B------:R-:W-:Y:S01]  /*4e70*/  @P5 STG.E.U16 desc[UR38][R6.64+0x12], R29 ;  /* 0x0000121d06005986 */ /* 0x000fe2000c101526 */
        /* <DEDUP_REMOVED lines=161> */
[----:B------:R-:W-:Y:S01]  /*5890*/  FMUL R87, R87, R19 ;  /* 0x0000001357577220 */ /* 0x000fe20000400000 */
[----:B------:R-:W-:-:S02]  /*58a0*/  F2FP.F16.F32.PACK_AB R62, RZ, R62 ;  /* 0x0000003eff3e723e */ /* 0x000fc400000000ff */
[C---:B------:R-:W-:Y:S02]  /*58b0*/  ISETP.GT.AND P5, PT, R3.reuse, RZ, P0 ;  /* 0x000000ff0300720c */ /* 0x040fe400007a4270 */
[----:B------:R-:W-:Y:S01]  /*58c0*/  F2FP.F16.F32.PACK_AB R63, RZ, R63 ;  /* 0x0000003fff3f723e */ /* 0x000fe200000000ff */
[----:B------:R-:W-:Y:S01]  /*58d0*/  @P2 STG.E.U16 desc[UR38][R8.64+0x90], R62 ;  /* 0x0000903e08002986 */ /* 0x000fe2000c101526 */
[----:B------:R-:W-:Y:S02]  /*58e0*/  F2FP.F16.F32.PACK_AB R64, RZ, R64 ;  /* 0x00000040ff40723e */ /* 0x000fe400000000ff */
[C---:B------:R-:W-:Y:S01]  /*58f0*/  ISETP.GT.AND P2, PT, R3.reuse, 0x8, P1 ;  /* 0x000000080300780c */ /* 0x040fe20000f44270 */
[----:B------:R-:W-:Y:S01]  /*5900*/  @P3 STG.E.U16 desc[UR38][R8.64+0x92], R63 ;  /* 0x0000923f08003986 */ /* 0x000fe2000c101526 */
[----:B------:R-:W-:Y:S02]  /*5910*/  ISETP.GT.AND P1, PT, R4, 0x58, PT ;  /* 0x000000580400780c */ /* 0x000fe40003f24270 */
[----:B------:R-:W-:Y:S01]  /*5920*/  F2FP.F16.F32.PACK_AB R65, RZ, R65 ;  /* 0x00000041ff41723e */ /* 0x000fe200000000ff */
[----:B------:R-:W-:Y:S01]  /*5930*/  @P4 STG.E.U16 desc[UR38][R6.64+0xa0], R64 ;  /* 0x0000a04006004986 */ /* 0x000fe2000c101526 */
[----:B------:R-:W-:-:S02]  /*5940*/  ISETP.GT.AND P3, PT, R3, 0x8, P0 ;  /* 0x000000080300780c */ /* 0x000fc40000764270 */
[----:B------:R-:W-:Y:S01]  /*5950*/  ISETP.GT.AND P0, PT, R4, 0x59, PT ;  /* 0x000000590400780c */ /* 0x000fe20003f04270 */
[----:B------:R-:W-:Y:S01]  /*5960*/  @P5 STG.E.U16 desc[UR38][R6.64+0xa2], R65 ;  /* 0x0000a24106005986 */ /* 0x000fe2000c101526 */
[C---:B------:R-:W-:Y:S02]  /*5970*/  ISETP.GT.AND P4, PT, R3.reuse, RZ, P1 ;  /* 0x000000ff0300720c */ /* 0x040fe40000f84270 */
[----:B------:R-:W-:Y:S02]  /*5980*/  F2FP.F16.F32.PACK_AB R66, RZ, R66 ;  /* 0x00000042ff42723e */ /* 0x000fe400000000ff */
[----:B------:R-:W-:Y:S02]  /*5990*/  ISETP.GT.AND P5, PT, R3, RZ, P0 ;  /* 0x000000ff0300720c */ /* 0x000fe400007a4270 */
[----:B------:R-:W-:Y:S01]  /*59a0*/  F2FP.F16.F32.PACK_AB R67, RZ, R67 ;  /* 0x00000043ff43723e */ /* 0x000fe200000000ff */
[----:B------:R-:W-:Y:S01]  /*59b0*/  @P2 STG.E.U16 desc[UR38][R8.64+0xa0], R66 ;  /* 0x0000a04208002986 */ /* 0x000fe2000c101526 */
[----:B------:R-:W-:-:S02]  /*59c0*/  F2FP.F16.F32.PACK_AB R68, RZ, R68 ;  /* 0x00000044ff44723e */ /* 0x000fc400000000ff */
[C---:B------:R-:W-:Y:S01]  /*59d0*/  ISETP.GT.AND P2, PT, R3.reuse, 0x8, P1 ;  /* 0x000000080300780c */ /* 0x040fe20000f44270 */
[----:B------:R-:W-:Y:S01]  /*59e0*/  @P3 STG.E.U16 desc[UR38][R8.64+0xa2], R67 ;  /* 0x0000a24308003986 */ /* 0x000fe2000c101526 */
[C---:B------:R-:W-:Y:S02]  /*59f0*/  ISETP.GT.AND P1, PT, R4.reuse, 0x60, PT ;  /* 0x000000600400780c */ /* 0x040fe40003f24270 */
[----:B------:R-:W-:Y:S01]  /*5a00*/  F2FP.F16.F32.PACK_AB R69, RZ, R69 ;  /* 0x00000045ff45723e */ /* 0x000fe200000000ff */
[----:B------:R-:W-:Y:S01]  /*5a10*/  @P4 STG.E.U16 desc[UR38][R6.64+0xb0], R68 ;  /* 0x0000b04406004986 */ /* 0x000fe2000c101526 */
[C---:B------:R-:W-:Y:S02]  /*5a20*/  ISETP.GT.AND P3, PT, R3.reuse, 0x8, P0 ;  /* 0x000000080300780c */ /* 0x040fe40000764270 */
[----:B------:R-:W-:Y:S01]  /*5a30*/  ISETP.GT.AND P0, PT, R4, 0x61, PT ;  /* 0x000000610400780c */ /* 0x000fe20003f04270 */
[----:B------:R-:W-:Y:S01]  /*5a40*/  @P5 STG.E.U16 desc[UR38][R6.64+0xb2], R69 ;  /* 0x0000b24506005986 */ /* 0x000fe2000c101526 */
[----:B------:R-:W-:-:S02]  /*5a50*/  ISETP.GT.AND P4, PT, R3, RZ, P1 ;  /* 0x000000ff0300720c */ /* 0x000fc40000f84270 */
[C---:B------:R-:W-:Y:S02]  /*5a60*/  ISETP.GT.AND P5, PT, R3.reuse, RZ, P0 ;  /* 0x000000ff0300720c */ /* 0x040fe400007a4270 */
[----:B------:R-:W-:Y:S02]  /*5a70*/  F2FP.F16.F32.PACK_AB R70, RZ, R70 ;  /* 0x00000046ff46723e */ /* 0x000fe400000000ff */
[----:B------:R-:W-:Y:S02]  /*5a80*/  F2FP.F16.F32.PACK_AB R71, RZ, R71 ;  /* 0x00000047ff47723e */ /* 0x000fe400000000ff */
[----:B------:R-:W-:Y:S01]  /*5a90*/  F2FP.F16.F32.PACK_AB R72, RZ, R72 ;  /* 0x00000048ff48723e */ /* 0x000fe200000000ff */
[----:B------:R-:W-:Y:S01]  /*5aa0*/  @P2 STG.E.U16 desc[UR38][R8.64+0xb0], R70 ;  /* 0x0000b04608002986 */ /* 0x000fe2000c101526 */
[----:B------:R-:W-:Y:S02]  /*5ab0*/  F2FP.F16.F32.PACK_AB R73, RZ, R73 ;  /* 0x00000049ff49723e */ /* 0x000fe400000000ff */
[C---:B------:R-:W-:Y:S01]  /*5ac0*/  ISETP.GT.AND P1, PT, R3.reuse, 0x8, P1 ;  /* 0x000000080300780c */ /* 0x040fe20000f24270 */
[----:B------:R-:W-:Y:S01]  /*5ad0*/  @P3 STG.E.U16 desc[UR38][R8.64+0xb2], R71 ;  /* 0x0000b24708003986 */ /* 0x000fe2000c101526 */
[----:B------:R-:W-:-:S02]  /*5ae0*/  ISETP.GT.AND P2, PT, R3, 0x8, P0 ;  /* 0x000000080300780c */ /* 0x000fc40000744270 */
[C---:B------:R-:W-:Y:S01]  /*5af0*/  ISETP.GT.AND P0, PT, R4.reuse, 0x69, PT ;  /* 0x000000690400780c */ /* 0x040fe20003f04270 */
[----:B------:R-:W-:Y:S01]  /*5b00*/  @P4 STG.E.U16 desc[UR38][R6.64+0xc0], R72 ;  /* 0x0000c04806004986 */ /* 0x000fe2000c101526 */
[----:B------:R-:W-:Y:S02]  /*5b10*/  ISETP.GT.AND P4, PT, R4, 0x68, PT ;  /* 0x000000680400780c */ /* 0x000fe40003f84270 */
[----:B------:R-:W-:Y:S01]  /*5b20*/  F2FP.F16.F32.PACK_AB R74, RZ, R74 ;  /* 0x0000004aff4a723e */ /* 0x000fe200000000ff */
[----:B------:R-:W-:Y:S01]  /*5b30*/  @P5 STG.E.U16 desc[UR38][R6.64+0xc2], R73 ;  /* 0x0000c24906005986 */ /* 0x000fe2000c101526 */
[C---:B------:R-:W-:Y:S02]  /*5b40*/  ISETP.GT.AND P5, PT, R3.reuse, RZ, P4 ;  /* 0x000000ff0300720c */ /* 0x040fe400027a4270 */
[----:B------:R-:W-:Y:S01]  /*5b50*/  ISETP.GT.AND P3, PT, R3, RZ, P0 ;  /* 0x000000ff0300720c */ /* 0x000fe20000764270 */
[----:B------:R-:W-:Y:S01]  /*5b60*/  @P1 STG.E.U16 desc[UR38][R8.64+0xc0], R74 ;  /* 0x0000c04a08001986 */ /* 0x000fe2000c101526 */
[----:B------:R-:W-:-:S02]  /*5b70*/  F2FP.F16.F32.PACK_AB R75, RZ, R75 ;  /* 0x0000004bff4b723e */ /* 0x000fc400000000ff */
[----:B------:R-:W-:Y:S02]  /*5b80*/  F2FP.F16.F32.PACK_AB R76, RZ, R76 ;  /* 0x0000004cff4c723e */ /* 0x000fe400000000ff */
[C---:B------:R-:W-:Y:S01]  /*5b90*/  ISETP.GT.AND P4, PT, R3.reuse, 0x8, P4 ;  /* 0x000000080300780c */ /* 0x040fe20002784270 */
[----:B------:R-:W-:Y:S01]  /*5ba0*/  @P2 STG.E.U16 desc[UR38][R8.64+0xc2], R75 ;  /* 0x0000c24b08002986 */ /* 0x000fe2000c101526 */
[----:B------:R-:W-:Y:S02]  /*5bb0*/  F2FP.F16.F32.PACK_AB R77, RZ, R77 ;  /* 0x0000004dff4d723e */ /* 0x000fe400000000ff */
[C---:B------:R-:W-:Y:S01]  /*5bc0*/  ISETP.GT.AND P2, PT, R4.reuse, 0x71, PT ;  /* 0x000000710400780c */ /* 0x040fe20003f44270 */
[----:B------:R-:W-:Y:S01]  /*5bd0*/  @P5 STG.E.U16 desc[UR38][R6.64+0xd0], R76 ;  /* 0x0000d04c06005986 */ /* 0x000fe2000c101526 */
[----:B------:R-:W-:Y:S02]  /*5be0*/  ISETP.GT.AND P5, PT, R3, 0x8, P0 ;  /* 0x000000080300780c */ /* 0x000fe400007a4270 */
[C---:B------:R-:W-:Y:S01]  /*5bf0*/  ISETP.GT.AND P1, PT, R4.reuse, 0x78, PT ;  /* 0x000000780400780c */ /* 0x040fe20003f24270 */
[----:B------:R-:W-:Y:S01]  /*5c00*/  @P3 STG.E.U16 desc[UR38][R6.64+0xd2], R77 ;  /* 0x0000d24d06003986 */ /* 0x000fe2000c101526 */
[----:B------:R-:W-:-:S02]  /*5c10*/  ISETP.GT.AND P3, PT, R4, 0x70, PT ;  /* 0x000000700400780c */ /* 0x000fc40003f64270 */
[----:B------:R-:W-:Y:S01]  /*5c20*/  ISETP.GT.AND P0, PT, R4, 0x79, PT ;  /* 0x000000790400780c */ /* 0x000fe20003f04270 */
[----:B------:R-:W-:Y:S01]  /*5c30*/  @P4 IMAD.MOV.U32 R4, RZ, RZ, R8 ;  /* 0x000000ffff044224 */ /* 0x000fe200078e0008 */
[----:B------:R-:W-:Y:S01]  /*5c40*/  F2FP.F16.F32.PACK_AB R78, RZ, R78 ;  /* 0x0000004eff4e723e */ /* 0x000fe200000000ff */
[----:B------:R-:W-:Y:S01]  /*5c50*/  @P4 IMAD.MOV.U32 R5, RZ, RZ, R9 ;  /* 0x000000ffff054224 */ /* 0x000fe200078e0009 */
[----:B------:R-:W-:Y:S02]  /*5c60*/  F2FP.F16.F32.PACK_AB R79, RZ, R79 ;  /* 0x0000004fff4f723e */ /* 0x000fe400000000ff */
[----:B------:R-:W-:Y:S02]  /*5c70*/  F2FP.F16.F32.PACK_AB R80, RZ, R80 ;  /* 0x00000050ff50723e */ /* 0x000fe400000000ff */
[----:B------:R0:W-:Y:S01]  /*5c80*/  @P4 STG.E.U16 desc[UR38][R4.64+0xd0], R78 ;  /* 0x0000d04e04004986 */ /* 0x0001e2000c101526 */
[----:B------:R-:W-:Y:S02]  /*5c90*/  ISETP.GT.AND P4, PT, R3, RZ, P2 ;  /* 0x000000ff0300720c */ /* 0x000fe40001784270 */
[----:B------:R-:W-:-:S02]  /*5ca0*/  F2FP.F16.F32.PACK_AB R81, RZ, R81 ;  /* 0x00000051ff51723e */ /* 0x000fc400000000ff */
[----:B------:R-:W-:Y:S02]  /*5cb0*/  ISETP.GT.AND P2, PT, R3, 0x8, P2 ;  /* 0x000000080300780c */ /* 0x000fe40001744270 */
[----:B------:R-:W-:Y:S02]  /*5cc0*/  F2FP.F16.F32.PACK_AB R82, RZ, R82 ;  /* 0x00000052ff52723e */ /* 0x000fe400000000ff */
[----:B------:R-:W-:Y:S02]  /*5cd0*/  F2FP.F16.F32.PACK_AB R83, RZ, R83 ;  /* 0x00000053ff53723e */ /* 0x000fe400000000ff */
[----:B------:R-:W-:Y:S01]  /*5ce0*/  F2FP.F16.F32.PACK_AB R84, RZ, R84 ;  /* 0x00000054ff54723e */ /* 0x000fe200000000ff */
[----:B0-----:R-:W-:Y:S01]  /*5cf0*/  @P5 IMAD.MOV.U32 R4, RZ, RZ, R8 ;  /* 0x000000ffff045224 */ /* 0x001fe200078e0008 */
[----:B------:R-:W-:Y:S01]  /*5d00*/  F2FP.F16.F32.PACK_AB R85, RZ, R85 ;  /* 0x00000055ff55723e */ /* 0x000fe200000000ff */
[----:B------:R-:W-:Y:S01]  /*5d10*/  @P5 IMAD.MOV.U32 R5, RZ, RZ, R9 ;  /* 0x000000ffff055224 */ /* 0x000fe200078e0009 */
[----:B------:R-:W-:-:S02]  /*5d20*/  F2FP.F16.F32.PACK_AB R86, RZ, R86 ;  /* 0x00000056ff56723e */ /* 0x000fc400000000ff */
[----:B------:R-:W-:Y:S02]  /*5d30*/  F2FP.F16.F32.PACK_AB R87, RZ, R87 ;  /* 0x00000057ff57723e */ /* 0x000fe400000000ff */
[----:B------:R0:W-:Y:S01]  /*5d40*/  @P5 STG.E.U16 desc[UR38][R4.64+0xd2], R79 ;  /* 0x0000d24f04005986 */ /* 0x0001e2000c101526 */
[C---:B------:R-:W-:Y:S02]  /*5d50*/  ISETP.GT.AND P5, PT, R3.reuse, RZ, P3 ;  /* 0x000000ff0300720c */ /* 0x040fe40001fa4270 */
[----:B------:R-:W-:-:S11]  /*5d60*/  ISETP.GT.AND P3, PT, R3, 0x8, P3 ;  /* 0x000000080300780c */ /* 0x000fd60001f64270 */
[----:B0-----:R-:W-:Y:S02]  /*5d70*/  @P5 IMAD.MOV.U32 R4, RZ, RZ, R6 ;  /* 0x000000ffff045224 */ /* 0x001fe400078e0006 */
[----:B------:R-:W-:-:S05]  /*5d80*/  @P5 IMAD.MOV.U32 R5, RZ, RZ, R7 ;  /* 0x000000ffff055224 */ /* 0x000fca00078e0007 */
[----:B------:R0:W-:Y:S01]  /*5d90*/  @P5 STG.E.U16 desc[UR38][R4.64+0xe0], R80 ;  /* 0x0000e05004005986 */ /* 0x0001e2000c101526 */
[C---:B------:R-:W-:Y:S02]  /*5da0*/  ISETP.GT.AND P5, PT, R3.reuse, RZ, P0 ;  /* 0x000000ff0300720c */ /* 0x040fe400007a4270 */
[----:B------:R-:W-:Y:S01]  /*5db0*/  ISETP.GT.AND P0, PT, R3, 0x8, P0 ;  /* 0x000000080300780c */ /* 0x000fe20000704270 */
[----:B0-----:R-:W-:Y:S02]  /*5dc0*/  @P4 IMAD.MOV.U32 R4, RZ, RZ, R6 ;  /* 0x000000ffff044224 */ /* 0x001fe400078e0006 */
[----:B------:R-:W-:-:S05]  /*5dd0*/  @P4 IMAD.MOV.U32 R5, RZ, RZ, R7 ;  /* 0x000000ffff054224 */ /* 0x000fca00078e0007 */
[----:B------:R0:W-:Y:S01]  /*5de0*/  @P4 STG.E.U16 desc[UR38][R4.64+0xe2], R81 ;  /* 0x0000e25104004986 */ /* 0x0001e2000c101526 */
[C---:B------:R-:W-:Y:S02]  /*5df0*/  ISETP.GT.AND P4, PT, R3.reuse, RZ, P1 ;  /* 0x000000ff0300720c */ /* 0x040fe40000f84270 */
[----:B------:R-:W-:Y:S01]  /*5e00*/  ISETP.GT.AND P1, PT, R3, 0x8, P1 ;  /* 0x000000080300780c */ /* 0x000fe20000f24270 */
[----:B0-----:R-:W-:Y:S02]  /*5e10*/  @P3 IMAD.MOV.U32 R4, RZ, RZ, R8 ;  /* 0x000000ffff043224 */ /* 0x001fe400078e0008 */
[----:B------:R-:W-:-:S05]  /*5e20*/  @P3 IMAD.MOV.U32 R5, RZ, RZ, R9 ;  /* 0x000000ffff053224 */ /* 0x000fca00078e0009 */
[----:B------:R0:W-:Y:S02]  /*5e30*/  @P3 STG.E.U16 desc[UR38][R4.64+0xe0], R82 ;  /* 0x0000e05204003986 */ /* 0x0001e4000c101526 */
[----:B0-----:R-:W-:Y:S02]  /*5e40*/  @P2 IMAD.MOV.U32 R4, RZ, RZ, R8 ;  /* 0x000000ffff042224 */ /* 0x001fe400078e0008 */
[----:B------:R-:W-:-:S05]  /*5e50*/  @P2 IMAD.MOV.U32 R5, RZ, RZ, R9 ;  /* 0x000000ffff052224 */ /* 0x000fca00078e0009 */
[----:B------:R0:W-:Y:S02]  /*5e60*/  @P2 STG.E.U16 desc[UR38][R4.64+0xe2], R83 ;  /* 0x0000e25304002986 */ /* 0x0001e4000c101526 */
[----:B0-----:R-:W-:Y:S02]  /*5e70*/  @P4 IMAD.MOV.U32 R4, RZ, RZ, R6 ;  /* 0x000000ffff044224 */ /* 0x001fe400078e0006 */
[----:B------:R-:W-:-:S05]  /*5e80*/  @P4 IMAD.MOV.U32 R5, RZ, RZ, R7 ;  /* 0x000000ffff054224 */ /* 0x000fca00078e0007 */
[----:B------:R0:W-:Y:S04]  /*5e90*/  @P4 STG.E.U16 desc[UR38][R4.64+0xf0], R84 ;  /* 0x0000f05404004986 */ /* 0x0001e8000c101526 */
[----:B------:R1:W-:Y:S01]  /*5ea0*/  @P5 STG.E.U16 desc[UR38][R6.64+0xf2], R85 ;  /* 0x0000f25506005986 */ /* 0x0003e2000c101526 */
[----:B0-----:R-:W-:Y:S02]  /*5eb0*/  @P1 IMAD.MOV.U32 R4, RZ, RZ, R8 ;  /* 0x000000ffff041224 */ /* 0x001fe400078e0008 */
[----:B------:R-:W-:-:S05]  /*5ec0*/  @P1 IMAD.MOV.U32 R5, RZ, RZ, R9 ;  /* 0x000000ffff051224 */ /* 0x000fca00078e0009 */
[----:B------:R1:W-:Y:S04]  /*5ed0*/  @P1 STG.E.U16 desc[UR38][R4.64+0xf0], R86 ;  /* 0x0000f05604001986 */ /* 0x0003e8000c101526 */
[----:B------:R1:W-:Y:S02]  /*5ee0*/  @P0 STG.E.U16 desc[UR38][R8.64+0xf2], R87 ;  /* 0x0000f25708000986 */ /* 0x0003e4000c101526 */
.L_x_154:
[----:B------:R-:W-:Y:S05]  /*5ef0*/  BSYNC B0 ;  /* 0x0000000000007941 */ /* 0x000fea0003800000 */
.L_x_28:
[----:B------:R-:W-:Y:S01]  /*5f00*/  IADD3 R16, P0, R16, UR36, RZ ;  /* 0x0000002410107c10 */ /* 0x000fe2000ff1e0ff */
[----:B------:R-:W-:Y:S01]  /*5f10*/  ULDC.64 UR4, c[0x0][0x650] ;  /* 0x0001940000047ab9 */ /* 0x000fe20000000a00 */
[----:B------:R-:W-:Y:S01]  /*5f20*/  PRMT R3, RZ, 0x7610, R3 ;  /* 0x00007610ff037816 */ /* 0x000fe20000000003 */
[----:B------:R-:W-:Y:S01]  /*5f30*/  IMAD.MOV.U32 R100, RZ, RZ, -0x1 ;  /* 0xffffffffff647424 */ /* 0x000fe200078e00ff */
[----:B------:R-:W-:Y:S01]  /*5f40*/  IADD3.X R17, R17, UR42, RZ, P0, !PT ;  /* 0x0000002a11117c10 */ /* 0x000fe200087fe4ff */
[----:B------:R-:W-:Y:S01]  /*5f50*/  IMAD.MOV.U32 R99, RZ, RZ, -0x1 ;  /* 0xffffffffff637424 */ /* 0x000fe200078e00ff */
[----:B------:R-:W-:-:S04]  /*5f60*/  ISETP.GE.U32.AND P0, PT, R16, UR4, PT ;  /* 0x0000000410007c0c */ /* 0x000fc8000bf06070 */
[----:B------:R-:W-:-:S13]  /*5f70*/  ISETP.GE.U32.AND.EX P0, PT, R17, UR5, PT, P0 ;  /* 0x0000000511007c0c */ /* 0x000fda000bf06100 */
[----:B------:R-:W-:Y:S05]  /*5f80*/  @P0 BRA `(.L_x_155) ;  /* 0x00000004004c0947 */ /* 0x000fea0003800000 */
[----:B------:R-:W0:Y:S01]  /*5f90*/  LDC.64 R10, c[0x0][0x628] ;  /* 0x00018a00ff0a7b82 */ /* 0x000e220000000a00 */
[----:B---3--:R-:W3:Y:S01]  /*5fa0*/  S2R R12, SR_CTAID.X ;  /* 0x00000000000c7919 */ /* 0x008ee20000002500 */
[----:B-12-4-:R-:W-:Y:S02]  /*5fb0*/  IMAD.MOV.U32 R8, RZ, RZ, R16 ;  /* 0x000000ffff087224 */ /* 0x016fe400078e0010 */
[----:B------:R-:W-:Y:S01]  /*5fc0*/  IMAD.MOV.U32 R9, RZ, RZ, R17 ;  /* 0x000000ffff097224 */ /* 0x000fe200078e0011 */
[----:B------:R-:W1:Y:S03]  /*5fd0*/  S2R R20, SR_CTAID.Y ;  /* 0x0000000000147919 */ /* 0x000e660000002600 */
[----:B------:R-:W2:Y:S08]  /*5fe0*/  LDC R0, c[0x0][0x630] ;  /* 0x00018c00ff007b82 */ /* 0x000eb00000000800 */
[----:B------:R-:W4:Y:S01]  /*5ff0*/  LDC.64 R14, c[0x0][0x620] ;  /* 0x00018800ff0e7b82 */ /* 0x000f220000000a00 */
[----:B0-----:R-:W-:-:S04]  /*6000*/  ISETP.NE.U32.AND P0, PT, R10, RZ, PT ;  /* 0x000000ff0a00720c */ /* 0x001fc80003f05070 */
[----:B------:R-:W-:-:S13]  /*6010*/  ISETP.NE.AND.EX P0, PT, R11, RZ, PT, P0 ;  /* 0x000000ff0b00720c */ /* 0x000fda0003f05300 */
[----:B-1234-:R-:W-:Y:S05]  /*6020*/  @!P0 BRA `(.L_x_156) ;  /* 0x0000000000288947 */ /* 0x01efea0003800000 */
        /* <DEDUP_REMOVED lines=10> */
.L_x_156:
[-CC-:B------:R-:W-:Y:S01]  /*60d0*/  SHF.R.U64 R99, R8, R0.reuse, R9.reuse ;  /* 0x0000000008637219 */ /* 0x180fe20000001209 */
[----:B------:R-:W0:Y:S01]  /*60e0*/  LDC.64 R26, c[0x0][0x640] ;  /* 0x00019000ff1a7b82 */ /* 0x000e220000000a00 */
[----:B------:R-:W-:Y:S01]  /*60f0*/  SHF.R.U32.HI R0, RZ, R0, R9 ;  /* 0x00000000ff007219 */ /* 0x000fe20000011609 */
[----:B------:R-:W-:Y:S01]  /*6100*/  ULDC UR4, c[0x0][0x150] ;  /* 0x0000540000047ab9 */ /* 0x000fe20000000800 */
[----:B------:R-:W-:Y:S02]  /*6110*/  IADD3 R3, P0, RZ, -R99, RZ ;  /* 0x80000063ff037210 */ /* 0x000fe40007f1e0ff */
[----:B------:R-:W-:-:S03]  /*6120*/  I2FP.F32.U32 R7, R12 ;  /* 0x0000000c00077245 */ /* 0x000fc60000201000 */
[----:B------:R-:W1:Y:S01]  /*6130*/  LDC R6, c[0x0][0x618] ;  /* 0x00018600ff067b82 */ /* 0x000e620000000800 */
[----:B------:R-:W-:Y:S02]  /*6140*/  IMAD.X R5, RZ, RZ, ~R0, P0 ;  /* 0x000000ffff057224 */ /* 0x000fe400000e0e00 */
[----:B------:R-:W-:Y:S01]  /*6150*/  FMUL R7, R7, UR4 ;  /* 0x0000000407077c20 */ /* 0x000fe20008400000 */
[----:B------:R-:W-:Y:S01]  /*6160*/  ULDC UR4, c[0x0][0x154] ;  /* 0x0000550000047ab9 */ /* 0x000fe20000000800 */
[-C--:B------:R-:W-:Y:S02]  /*6170*/  IMAD R0, R5, R14.reuse, RZ ;  /* 0x0000000e05007224 */ /* 0x080fe400078e02ff */
[C---:B------:R-:W-:Y:S01]  /*6180*/  IMAD.WIDE.U32 R4, R3.reuse, R14, R16 ;  /* 0x0000000e03047225 */ /* 0x040fe200078e0010 */
[----:B------:R-:W2:Y:S01]  /*6190*/  LDC R8, c[0x0][0x608] ;  /* 0x00018200ff087b82 */ /* 0x000ea20000000800 */
[----:B------:R-:W3:Y:S02]  /*61a0*/  F2I.U32.TRUNC.NTZ R7, R7 ;  /* 0x0000000700077305 */ /* 0x000ee4000020f000 */
[----:B------:R-:W-:Y:S01]  /*61b0*/  IMAD R3, R3, R15, R0 ;  /* 0x0000000f03037224 */ /* 0x000fe200078e0200 */
[----:B------:R-:W-:-:S03]  /*61c0*/  I2FP.F32.U32 R0, R20 ;  /* 0x0000001400007245 */ /* 0x000fc60000201000 */
[----:B------:R-:W-:Y:S01]  /*61d0*/  IMAD.IADD R3, R5, 0x1, R3 ;  /* 0x0000000105037824 */ /* 0x000fe200078e0203 */
[----:B------:R-:W4:Y:S01]  /*61e0*/  LDC R11, c[0x0][0x658] ;  /* 0x00019600ff0b7b82 */ /* 0x000f220000000800 */
[----:B0-----:R-:W-:-:S04]  /*61f0*/  ISETP.NE.U32.AND P0, PT, R26, RZ, PT ;  /* 0x000000ff1a00720c */ /* 0x001fc80003f05070 */
[----:B------:R-:W-:-:S03]  /*6200*/  ISETP.NE.AND.EX P0, PT, R27, RZ, PT, P0 ;  /* 0x000000ff1b00720c */ /* 0x000fc60003f05300 */
[----:B------:R-:W0:Y:S01]  /*6210*/  LDC R9, c[0x0][0x144] ;  /* 0x00005100ff097b82 */ /* 0x000e220000000800 */
[-C--:B-1----:R-:W-:Y:S01]  /*6220*/  SHF.R.U64 R10, R4, R6.reuse, R3 ;  /* 0x00000006040a7219 */ /* 0x082fe20000001203 */
[----:B---3--:R-:W-:Y:S01]  /*6230*/  IMAD.MOV R7, RZ, RZ, -R7 ;  /* 0x000000ffff077224 */ /* 0x008fe200078e0a07 */
[----:B------:R-:W-:Y:S01]  /*6240*/  SHF.R.U32.HI R3, RZ, R6, R3 ;  /* 0x00000006ff037219 */ /* 0x000fe20000011603 */
[----:B------:R-:W-:-:S04]  /*6250*/  FMUL R6, R0, UR4 ;  /* 0x0000000400067c20 */ /* 0x000fc80008400000 */
[----:B------:R-:W1:Y:S01]  /*6260*/  LDC R21, c[0x0][0x148] ;  /* 0x00005200ff157b82 */ /* 0x000e620000000800 */
[----:B------:R3:W0:Y:S01]  /*6270*/  F2I.U32.TRUNC.NTZ R14, R6 ;  /* 0x00000006000e7305 */ /* 0x000622000020f000 */
[-CC-:B--2---:R-:W-:Y:S02]  /*6280*/  SHF.R.U64 R13, R10, R8.reuse, R3.reuse ;  /* 0x000000080a0d7219 */ /* 0x184fe40000001203 */
[----:B------:R-:W-:-:S04]  /*6290*/  SHF.R.U32.HI R0, RZ, R8, R3 ;  /* 0x00000008ff007219 */ /* 0x000fc80000011603 */
[----:B-----5:R-:W2:Y:S01]  /*62a0*/  LDC R24, c[0x0][0x648] ;  /* 0x00019200ff187b82 */ /* 0x020ea20000000800 */
[-CC-:B----4-:R-:W-:Y:S02]  /*62b0*/  SHF.R.U64 R15, R13, R11.reuse, R0.reuse ;  /* 0x0000000b0d0f7219 */ /* 0x190fe40000001200 */
[----:B------:R-:W-:-:S03]  /*62c0*/  SHF.R.U32.HI R5, RZ, R11, R0 ;  /* 0x0000000bff057219 */ /* 0x000fc60000011600 */
[----:B------:R-:W-:Y:S02]  /*62d0*/  IMAD.MOV.U32 R4, RZ, RZ, R15 ;  /* 0x000000ffff047224 */ /* 0x000fe400078e000f */
[----:B------:R-:W4:Y:S01]  /*62e0*/  LDC R28, c[0x0][0x638] ;  /* 0x00018e00ff1c7b82 */ /* 0x000f220000000800 */
[----:B0-----:R-:W-:-:S07]  /*62f0*/  IMAD R25, R9, R7, R12 ;  /* 0x0000000709197224 */ /* 0x001fce00078e020c */
[----:B------:R-:W0:Y:S08]  /*6300*/  LDC R29, c[0x0][0x610] ;  /* 0x00018400ff1d7b82 */ /* 0x000e300000000800 */
[----:B------:R-:W0:Y:S01]  /*6310*/  LDC R30, c[0x0][0x600] ;  /* 0x00018000ff1e7b82 */ /* 0x000e220000000800 */
[----:B-123--:R-:W-:Y:S05]  /*6320*/  @!P0 BRA `(.L_x_157) ;  /* 0x0000000000288947 */ /* 0x00efea0003800000 */
        /* <DEDUP_REMOVED lines=10> */
.L_x_157:
[----:B------:R-:W-:Y:S01]  /*63d0*/  ISETP.NE.AND P0, PT, R2, 0x1, PT ;  /* 0x000000010200780c */ /* 0x000fe20003f05270 */
[----:B------:R-:W-:Y:S01]  /*63e0*/  IMAD.MOV R14, RZ, RZ, -R14 ;  /* 0x000000ffff0e7224 */ /* 0x000fe200078e0a0e */
[----:B------:R-:W-:Y:S02]  /*63f0*/  SHF.R.U64 R0, R4, R24, R5 ;  /* 0x0000001804007219 */ /* 0x000fe40000001205 */
[----:B------:R-:W-:Y:S02]  /*6400*/  LOP3.LUT R3, R13, R96, RZ, 0xc0, !PT ;  /* 0x000000600d037212 */ /* 0x000fe400078ec0ff */
[----:B------:R-:W-:Y:S01]  /*6410*/  LOP3.LUT R10, R10, R95, RZ, 0xc0, !PT ;  /* 0x0000005f0a0a7212 */ /* 0x000fe200078ec0ff */
[----:B------:R-:W-:Y:S02]  /*6420*/  IMAD.MOV R4, RZ, RZ, -R0 ;  /* 0x000000ffff047224 */ /* 0x000fe400078e0a00 */
[----:B------:R-:W-:Y:S02]  /*6430*/  IMAD R0, R90, R0, R3 ;  /* 0x000000005a007224 */ /* 0x000fe400078e0203 */
[----:B----4-:R-:W-:-:S02]  /*6440*/  IMAD R3, R4, R28, R15 ;  /* 0x0000001c04037224 */ /* 0x010fc400078e020f */
[----:B------:R-:W-:Y:S02]  /*6450*/  @P0 IMAD R25, R21, R14, R20 ;  /* 0x0000000e15190224 */ /* 0x000fe400078e0214 */
[----:B0-----:R-:W-:Y:S02]  /*6460*/  IMAD R5, R3, R30, R10 ;  /* 0x0000001e03057224 */ /* 0x001fe400078e020a */
[----:B------:R-:W-:Y:S02]  /*6470*/  IMAD R0, R0, R29, R25 ;  /* 0x0000001d00007224 */ /* 0x000fe400078e0219 */
[----:B------:R-:W-:-:S03]  /*6480*/  IMAD.MOV.U32 R4, RZ, RZ, 0x1 ;  /* 0x00000001ff047424 */ /* 0x000fc600078e00ff */
[----:B------:R-:W-:Y:S02]  /*6490*/  SEL R100, R5, R0, !P0 ;  /* 0x0000000005647207 */ /* 0x000fe40004000000 */
[----:B------:R-:W-:Y:S02]  /*64a0*/  PRMT R3, R4, 0x7610, R3 ;  /* 0x0000761004037816 */ /* 0x000fe40000000003 */
[----:B------:R-:W-:-:S07]  /*64b0*/  SEL R0, R0, R5, !P0 ;  /* 0x0000000500007207 */ /* 0x000fce0004000000 */
.L_x_155:
[----:B------:R-:W-:Y:S01]  /*64c0*/  LOP3.LUT P0, RZ, R3, 0xff, RZ, 0xc0, !PT ;  /* 0x000000ff03ff7812 */ /* 0x000fe2000780c0ff */
[----:B------:R-:W-:Y:S01]  /*64d0*/  UIMAD.WIDE.U32 UR4, UR41, -0x33333333, URZ ;  /* 0xcccccccd290478a5 */ /* 0x000fe2000f8e003f */
[----:B------:R-:W-:-:S03]  /*64e0*/  IMAD.MOV.U32 R101, RZ, RZ, R0 ;  /* 0x000000ffff657224 */ /* 0x000fc600078e0000 */
[----:B------:R-:W-:-:S04]  /*64f0*/  USHF.R.U32.HI UR4, URZ, 0x2, UR5 ;  /* 0x000000023f047899 */ /* 0x000fc80008011605 */
[----:B------:R-:W-:-:S04]  /*6500*/  UIMAD UR41, UR4, -0x5, UR41 ;  /* 0xfffffffb042978a4 */ /* 0x000fc8000f8e0229 */
[----:B------:R-:W-:Y:S08]  /*6510*/  @P0 BRA `(.L_x_158) ;  /* 0xffffffac00300947 */ /* 0x000ff0000383ffff */
[----:B------:R-:W-:Y:S05]  /*6520*/  EXIT ;  /* 0x000000000000794d */ /* 0x000fea0003800000 */
.L_x_3:
        /* <DEDUP_REMOVED lines=26> */
.L_x_160:
[--C-:B------:R-:W-:Y:S01]  /*66d0*/  SHF.R.U64 R14, R12, R20, R13.reuse ;  /* 0x000000140c0e7219 */ /* 0x100fe2000000120d */
[----:B------:R-:W0:Y:S01]  /*66e0*/  LDC R24, c[0x0][0x618] ;  /* 0x00018600ff187b82 */ /* 0x000e220000000800 */
[----:B------:R-:W-:Y:S01]  /*66f0*/  I2FP.F32.U32 R8, R6 ;  /* 0x0000000600087245 */ /* 0x000fe20000201000 */
[----:B------:R-:W-:Y:S01]  /*6700*/  ULDC UR4, c[0x0][0x150] ;  /* 0x0000540000047ab9 */ /* 0x000fe20000000800 */
[----:B------:R-:W-:Y:S02]  /*6710*/  SHF.R.U32.HI R7, RZ, R20, R13 ;  /* 0x00000014ff077219 */ /* 0x000fe4000001160d */
[----:B------:R-:W-:Y:S01]  /*6720*/  IADD3 R11, P0, RZ, -R14, RZ ;  /* 0x8000000eff0b7210 */ /* 0x000fe20007f1e0ff */
[----:B------:R-:W-:Y:S01]  /*6730*/  FMUL R13, R8, UR4 ;  /* 0x00000004080d7c20 */ /* 0x000fe20008400000 */
[----:B------:R-:W-:Y:S01]  /*6740*/  ULDC UR4, c[0x0][0x154] ;  /* 0x0000550000047ab9 */ /* 0x000fe20000000800 */
[----:B------:R-:W1:Y:S02]  /*6750*/  LDC.64 R26, c[0x0][0x640] ;  /* 0x00019000ff1a7b82 */ /* 0x000e640000000a00 */
[----:B------:R-:W-:-:S02]  /*6760*/  IMAD.X R7, RZ, RZ, ~R7, P0 ;  /* 0x000000ffff077224 */ /* 0x000fc400000e0e07 */
[----:B------:R-:W2:Y:S01]  /*6770*/  F2I.U32.TRUNC.NTZ R13, R13 ;  /* 0x0000000d000d7305 */ /* 0x000ea2000020f000 */
[----:B------:R-:W-:-:S03]  /*6780*/  IMAD.WIDE.U32 R8, R11, R22, R16 ;  /* 0x000000160b087225 */ /* 0x000fc600078e0010 */
[----:B------:R-:W3:Y:S01]  /*6790*/  LDC R15, c[0x0][0x144] ;  /* 0x00005100ff0f7b82 */ /* 0x000ee20000000800 */
[----:B------:R-:W-:-:S04]  /*67a0*/  IMAD R10, R7, R22, RZ ;  /* 0x00000016070a7224 */ /* 0x000fc800078e02ff */
[----:B------:R-:W-:Y:S02]  /*67b0*/  IMAD R7, R11, R23, R10 ;  /* 0x000000170b077224 */ /* 0x000fe400078e020a */
[----:B------:R-:W-:Y:S01]  /*67c0*/  IMAD.MOV.U32 R10, RZ, RZ, -0x1 ;  /* 0xffffffffff0a7424 */ /* 0x000fe200078e00ff */
[----:B------:R-:W4:Y:S01]  /*67d0*/  LDC R20, c[0x0][0x608] ;  /* 0x00018200ff147b82 */ /* 0x000f220000000800 */
[----:B------:R-:W-:Y:S01]  /*67e0*/  IMAD.IADD R7, R9, 0x1, R7 ;  /* 0x0000000109077824 */ /* 0x000fe200078e0207 */
[----:B------:R-:W-:-:S04]  /*67f0*/  I2FP.F32.U32 R9, R5 ;  /* 0x0000000500097245 */ /* 0x000fc80000201000 */
[-C--:B0-----:R-:W-:Y:S01]  /*6800*/  SHF.R.U64 R12, R8, R24.reuse, R7 ;  /* 0x00000018080c7219 */ /* 0x081fe20000001207 */
[----:B--2---:R-:W-:Y:S01]  /*6810*/  IMAD.MOV R8, RZ, RZ, -R13 ;  /* 0x000000ffff087224 */ /* 0x004fe200078e0a0d */
[----:B------:R-:W0:Y:S01]  /*6820*/  LDC R11, c[0x0][0x658] ;  /* 0x00019600ff0b7b82 */ /* 0x000e220000000800 */
[----:B-1----:R-:W-:Y:S01]  /*6830*/  ISETP.NE.U32.AND P0, PT, R26, RZ, PT ;  /* 0x000000ff1a00720c */ /* 0x002fe20003f05070 */
[----:B------:R-:W-:Y:S01]  /*6840*/  FMUL R9, R9, UR4 ;  /* 0x0000000409097c20 */ /* 0x000fe20008400000 */
[----:B------:R-:W-:Y:S02]  /*6850*/  SHF.R.U32.HI R7, RZ, R24, R7 ;  /* 0x00000018ff077219 */ /* 0x000fe40000011607 */
[----:B------:R-:W-:-:S03]  /*6860*/  ISETP.NE.AND.EX P0, PT, R27, RZ, PT, P0 ;  /* 0x000000ff1b00720c */ /* 0x000fc60003f05300 */
[----:B------:R-:W1:Y:S01]  /*6870*/  LDC R22, c[0x0][0x148] ;  /* 0x00005200ff167b82 */ /* 0x000e620000000800 */
[----:B---3--:R-:W-:Y:S02]  /*6880*/  IMAD R23, R15, R8, R6 ;  /* 0x000000080f177224 */ /* 0x008fe400078e0206 */
[----:B------:R-:W-:-:S05]  /*6890*/  IMAD.MOV.U32 R8, RZ, RZ, 0x1 ;  /* 0x00000001ff087424 */ /* 0x000fca00078e00ff */
[----:B------:R-:W2:Y:S01]  /*68a0*/  LDC R21, c[0x0][0x600] ;  /* 0x00018000ff157b82 */ /* 0x000ea20000000800 */
[-CC-:B----4-:R-:W-:Y:S02]  /*68b0*/  SHF.R.U64 R15, R12, R20.reuse, R7.reuse ;  /* 0x000000140c0f7219 */ /* 0x190fe40000001207 */
[----:B------:R-:W-:Y:S02]  /*68c0*/  SHF.R.U32.HI R6, RZ, R20, R7 ;  /* 0x00000014ff067219 */ /* 0x000fe40000011607 */
[----:B------:R3:W4:Y:S03]  /*68d0*/  F2I.U32.TRUNC.NTZ R20, R9 ;  /* 0x0000000900147305 */ /* 0x000726000020f000 */
[----:B------:R-:W1:Y:S01]  /*68e0*/  LDC R25, c[0x0][0x648] ;  /* 0x00019200ff197b82 */ /* 0x000e620000000800 */
[-C--:B0-----:R-:W-:Y:S02]  /*68f0*/  SHF.R.U64 R19, R15, R11.reuse, R6 ;  /* 0x0000000b0f137219 */ /* 0x081fe40000001206 */
[----:B------:R-:W-:-:S02]  /*6900*/  SHF.L.U32 R10, R10, R11, RZ ;  /* 0x0000000b0a0a7219 */ /* 0x000fc400000006ff */
[-C--:B------:R-:W-:Y:S01]  /*6910*/  SHF.R.U32.HI R7, RZ, R11.reuse, R6 ;  /* 0x0000000bff077219 */ /* 0x080fe20000011606 */
[----:B------:R-:W-:Y:S01]  /*6920*/  IMAD.MOV.U32 R6, RZ, RZ, R19 ;  /* 0x000000ffff067224 */ /* 0x000fe200078e0013 */
[----:B------:R-:W-:Y:S01]  /*6930*/  SHF.L.U32 R24, R8, R11, RZ ;  /* 0x0000000b08187219 */ /* 0x000fe200000006ff */
[----:B------:R-:W0:Y:S01]  /*6940*/  LDC R28, c[0x0][0x638] ;  /* 0x00018e00ff1c7b82 */ /* 0x000e220000000800 */
[----:B------:R-:W-:-:S07]  /*6950*/  LOP3.LUT R30, RZ, R10, RZ, 0x33, !PT ;  /* 0x0000000aff1e7212 */ /* 0x000fce00078e33ff */
[----:B------:R-:W0:Y:S01]  /*6960*/  LDC R29, c[0x0][0x610] ;  /* 0x00018400ff1d7b82 */ /* 0x000e220000000800 */
[----:B---34-:R-:W-:Y:S05]  /*6970*/  @!P0 BRA `(.L_x_161) ;  /* 0x0000000000288947 */ /* 0x018fea0003800000 */
[----:B------:R-:W3:Y:S02]  /*6980*/  LDC R6, c[0x0][0x64c] ;  /* 0x00019300ff067b82 */ /* 0x000ee40000000800 */
[----:B---3--:R-:W-:-:S05]  /*6990*/  IADD3 R11, P0, R19, R6, RZ ;  /* 0x00000006130b7210 */ /* 0x008fca0007f1e0ff */
        /* <DEDUP_REMOVED lines=8> */
.L_x_161:
[----:B------:R-:W-:Y:S01]  /*6a20*/  ISETP.NE.AND P0, PT, R2, 0x1, PT ;  /* 0x000000010200780c */ /* 0x000fe20003f05270 */
[----:B--2---:R-:W-:Y:S01]  /*6a30*/  VIADD R9, R21, 0xffffffff ;  /* 0xffffffff15097836 */ /* 0x004fe20000000000 */
[----:B-1----:R-:W-:Y:S01]  /*6a40*/  SHF.R.U64 R7, R6, R25, R7 ;  /* 0x0000001906077219 */ /* 0x002fe20000001207 */
[----:B------:R-:W-:Y:S01]  /*6a50*/  IMAD.MOV R20, RZ, RZ, -R20 ;  /* 0x000000ffff147224 */ /* 0x000fe200078e0a14 */
[----:B------:R-:W-:Y:S02]  /*6a60*/  LOP3.LUT R6, R15, R30, RZ, 0xc0, !PT ;  /* 0x0000001e0f067212 */ /* 0x000fe400078ec0ff */
[----:B------:R-:W-:Y:S01]  /*6a70*/  LOP3.LUT R12, R12, R9, RZ, 0xc0, !PT ;  /* 0x000000090c0c7212 */ /* 0x000fe200078ec0ff */
[----:B------:R-:W-:Y:S02]  /*6a80*/  IMAD.MOV R8, RZ, RZ, -R7 ;  /* 0x000000ffff087224 */ /* 0x000fe400078e0a07 */
[----:B------:R-:W-:Y:S02]  /*6a90*/  IMAD R6, R24, R7, R6 ;  /* 0x0000000718067224 */ /* 0x000fe400078e0206 */
[----:B------:R-:W-:-:S02]  /*6aa0*/  IMAD.MOV.U32 R9, RZ, RZ, 0x1 ;  /* 0x00000001ff097424 */ /* 0x000fc400078e00ff */
[----:B------:R-:W-:Y:S02]  /*6ab0*/  @P0 IMAD R23, R22, R20, R5 ;  /* 0x0000001416170224 */ /* 0x000fe400078e0205 */
[----:B0-----:R-:W-:Y:S02]  /*6ac0*/  IMAD R5, R8, R28, R19 ;  /* 0x0000001c08057224 */ /* 0x001fe400078e0213 */
[----:B------:R-:W-:Y:S02]  /*6ad0*/  IMAD R19, R6, R29, R23 ;  /* 0x0000001d06137224 */ /* 0x000fe400078e0217 */
[----:B------:R-:W-:Y:S02]  /*6ae0*/  IMAD R6, R5, R21, R12 ;  /* 0x0000001505067224 */ /* 0x000fe400078e020c */
[----:B------:R-:W-:-:S03]  /*6af0*/  IMAD.MOV.U32 R8, RZ, RZ, R14 ;  /* 0x000000ffff087224 */ /* 0x000fc600078e000e */
[----:B------:R-:W-:Y:S02]  /*6b00*/  SEL R20, R6, R19, !P0 ;  /* 0x0000001306147207 */ /* 0x000fe40004000000 */
[----:B------:R-:W-:-:S07]  /*6b10*/  SEL R19, R19, R6, !P0 ;  /* 0x0000000613137207 */ /* 0x000fce0004000000 */
.L_x_159:
[----:B------:R-:W-:-:S08]  /*6b20*/  NOP ;  /* 0x0000000000007918 */ /* 0x000fd00000000000 */
[----:B------:R-:W0:-:S00]  /*6b30*/  USETMAXREG.DEALLOC.CTAPOOL 0x28 ;  /* 0x00000028000079c8 */ /* 0x000e0000080e0500 */
[----:B0-----:R-:W-:-:S13]  /*6b40*/  ISETP.NE.AND P0, PT, R0, RZ, PT ;  /* 0x000000ff0000720c */ /* 0x001fda0003f05270 */
[----:B------:R-:W-:Y:S05]  /*6b50*/  @P0 EXIT ;  /* 0x000000000000094d */ /* 0x000fea0003800000 */
[----:B------:R-:W-:Y:S01]  /*6b60*/  LOP3.LUT P0, RZ, R9, 0xff, RZ, 0xc0, !PT ;  /* 0x000000ff09ff7812 */ /* 0x000fe2000780c0ff */
[----:B------:R-:W-:Y:S02]  /*6b70*/  IMAD.MOV.U32 R0, RZ, RZ, 0x1 ;  /* 0x00000001ff007424 */ /* 0x000fe400078e00ff */
[----:B------:R-:W-:-:S10]  /*6b80*/  IMAD.MOV.U32 R12, RZ, RZ, RZ ;  /* 0x000000ffff0c7224 */ /* 0x000fd400078e00ff */
[----:B------:R-:W-:Y:S05]  /*6b90*/  @!P0 BRA `(.L_x_162) ;  /* 0x0000000c000c8947 */ /* 0x000fea0003800000 */
[----:B------:R-:W0:Y:S01]  /*6ba0*/  LDC R0, c[0x0][0x28c] ;  /* 0x0000a300ff007b82 */ /* 0x000e220000000800 */
[----:B------:R-:W-:Y:S01]  /*6bb0*/  LOP3.LUT P0, RZ, R3, 0x1f, RZ, 0xc0, !PT ;  /* 0x0000001f03ff7812 */ /* 0x000fe2000780c0ff */
[----:B------:R-:W-:Y:S01]  /*6bc0*/  ULDC UR5, c[0x0][0x658] ;  /* 0x0001960000057ab9 */ /* 0x000fe20000000800 */
[----:B------:R-:W-:Y:S01]  /*6bd0*/  UMOV UR6, 0xffffffff ;  /* 0xffffffff00067882 */ /* 0x000fe20000000000 */
[----:B------:R-:W-:Y:S01]  /*6be0*/  BSSY B0, `(.L_x_162) ;  /* 0x00000be000007945 */ /* 0x000fe20003800000 */
[----:B------:R-:W-:Y:S01]  /*6bf0*/  USHF.L.U32 UR6, UR6, UR5, URZ ;  /* 0x0000000506067299 */ /* 0x000fe2000800063f */
[C---:B------:R-:W-:Y:S01]  /*6c00*/  ISETP.NE.AND P2, PT, R4.reuse, RZ, PT ;  /* 0x000000ff0400720c */ /* 0x040fe20003f45270 */
[----:B------:R-:W-:Y:S01]  /*6c10*/  IMAD.MOV.U32 R13, RZ, RZ, 0x1 ;  /* 0x00000001ff0d7424 */ /* 0x000fe200078e00ff */
[----:B------:R-:W-:Y:S01]  /*6c20*/  ISETP.NE.OR P0, PT, R4, RZ, !P0 ;  /* 0x000000ff0400720c */ /* 0x000fe20004705670 */
[----:B------:R-:W-:Y:S01]  /*6c30*/  IMAD.MOV.U32 R12, RZ, RZ, RZ ;  /* 0x000000ffff0c7224 */ /* 0x000fe200078e00ff */
[----:B------:R-:W-:Y:S01]  /*6c40*/  LOP3.LUT R11, R18, 0x2, RZ, 0xfc, !PT ;  /* 0x00000002120b7812 */ /* 0x000fe200078efcff */
[----:B------:R-:W-:Y:S01]  /*6c50*/  ULDC UR4, c[0x0][0x600] ;  /* 0x0001800000047ab9 */ /* 0x000fe20000000800 */
[----:B------:R-:W-:Y:S01]  /*6c60*/  UMOV UR7, 0x1 ;  /* 0x0000000100077882 */ /* 0x000fe20000000000 */
[----:B------:R-:W-:-:S02]  /*6c70*/  UIADD3 UR15, UR4, -0x1, URZ ;  /* 0xffffffff040f7890 */ /* 0x000fc4000fffe03f */
[----:B------:R-:W-:Y:S02]  /*6c80*/  USHF.L.U32 UR17, UR7, UR5, URZ ;  /* 0x0000000507117299 */ /* 0x000fe4000800063f */
[----:B------:R-:W-:Y:S01]  /*6c90*/  ULOP3.LUT UR16, URZ, UR6, URZ, 0x33, !UPT ;  /* 0x000000063f107292 */ /* 0x000fe2000f8e333f */
[----:B------:R-:W-:Y:S01]  /*6ca0*/  ULDC.64 UR20, c[0x0][0x198] ;  /* 0x0000660000147ab9 */ /* 0x000fe20000000a00 */
[----:B0-----:R-:W-:-:S05]  /*6cb0*/  VIADD R0, R0, 0x3f ;  /* 0x0000003f00007836 */ /* 0x001fca0000000000 */
[----:B------:R-:W-:-:S04]  /*6cc0*/  SHF.R.S32.HI R3, RZ, 0x1f, R0 ;  /* 0x0000001fff037819 */ /* 0x000fc80000011400 */
[----:B------:R-:W-:Y:S01]  /*6cd0*/  LEA.HI R3, R3, R0, RZ, 0x6 ;  /* 0x0000000003037211 */ /* 0x000fe200078f30ff */
[----:B------:R-:W-:-:S03]  /*6ce0*/  IMAD.MOV.U32 R0, RZ, RZ, 0x1 ;  /* 0x00000001ff007424 */ /* 0x000fc600078e00ff */
[----:B------:R-:W-:-:S05]  /*6cf0*/  SHF.R.S32.HI R3, RZ, 0x6, R3 ;  /* 0x00000006ff037819 */ /* 0x000fca0000011403 */
[----:B------:R-:W-:-:S07]  /*6d00*/  VIADD R10, R3, 0x1 ;  /* 0x00000001030a7836 */ /* 0x000fce0000000000 */
.L_x_174:
[----:B------:R-:W-:-:S03]  /*6d10*/  UMOV UR4, 0xffffffff ;  /* 0xffffffff00047882 */ /* 0x000fc60000000000 */
[----:B------:R-:W-:Y:S05]  /*6d20*/  BRA.DIV UR4, `(.L_x_163) ;  /* 0x0000000e04b87947 */ /* 0x000fea000b800000 */
[----:B------:R-:W-:-:S13]  /*6d30*/  ELECT P6, URZ, PT ;  /* 0x00000000003f782f */ /* 0x000fda00038c0000 */
.L_x_186:
[----:B------:R-:W0:Y:S01]  /*6d40*/  LDC R4, c[0x0][0x28c] ;  /* 0x0000a300ff047b82 */ /* 0x000e220000000800 */
[----:B------:R-:W-:Y:S01]  /*6d50*/  BSSY B1, `(.L_x_164) ;  /* 0x0000035000017945 */ /* 0x000fe20003800000 */
[----:B0-----:R-:W-:-:S13]  /*6d60*/  ISETP.LT.OR P6, PT, R4, 0x1, !P6 ;  /* 0x000000010400780c */ /* 0x001fda00077c1670 */
[----:B------:R-:W-:Y:S05]  /*6d70*/  @P6 BRA `(.L_x_165) ;  /* 0x0000000000c86947 */ /* 0x000fea0003800000 */
[----:B------:R-:W-:Y:S02]  /*6d80*/  IMAD.SHL.U32 R20, R20, 0x80, RZ ;  /* 0x0000008014147824 */ /* 0x000fe400078e00ff */
[----:B------:R-:W-:Y:S02]  /*6d90*/  IMAD.SHL.U32 R19, R19, 0x80, RZ ;  /* 0x0000008013137824 */ /* 0x000fe400078e00ff */
[----:B------:R-:W-:Y:S02]  /*6da0*/  IMAD.MOV.U32 R21, RZ, RZ, RZ ;  /* 0x000000ffff157224 */ /* 0x000fe400078e00ff */
[----:B------:R-:W-:Y:S02]  /*6db0*/  IMAD.MOV.U32 R4, RZ, RZ, R10 ;  /* 0x000000ffff047224 */ /* 0x000fe400078e000a */
[----:B------:R-:W-:Y:S02]  /*6dc0*/  IMAD.MOV.U32 R5, RZ, RZ, R0 ;  /* 0x000000ffff057224 */ /* 0x000fe400078e0000 */
[----:B------:R-:W-:-:S07]  /*6dd0*/  IMAD.MOV.U32 R6, RZ, RZ, R12 ;  /* 0x000000ffff067224 */ /* 0x000fce00078e000c */
.L_x_169:
[----:B------:R-:W0:Y:S01]  /*6de0*/  S2R R14, SR_CgaCtaId ;  /* 0x00000000000e7919 */ /* 0x000e220000008800 */
[----:B------:R-:W-:Y:S01]  /*6df0*/  MOV R7, 0x400 ;  /* 0x0000040000077802 */ /* 0x000fe20000000f00 */
[----:B------:R-:W1:Y:S03]  /*6e00*/  @!P2 LDC R9, c[0x0][0x500] ;  /* 0x00014000ff09ab82 */ /* 0x000e660000000800 */
[----:B0-----:R-:W-:Y:S02]  /*6e10*/  LEA R15, R14, R7, 0x18 ;  /* 0x000000070e0f7211 */ /* 0x001fe400078ec0ff */
[----:B------:R-:W-:-:S03]  /*6e20*/  SHF.L.U32 R7, R5, 0x1f, RZ ;  /* 0x0000001f05077819 */ /* 0x000fc600000006ff */
[----:B------:R-:W-:-:S04]  /*6e30*/  IMAD R14, R6, 0x8, R15 ;  /* 0x00000008060e7824 */ /* 0x000fc800078e020f */
[----:B------:R-:W0:Y:S02]  /*6e40*/  SYNCS.PHASECHK.TRANS64.TRYWAIT P1, [R14+URZ+0x28], R7 ;  /* 0x000028070e0075a7 */ /* 0x000e24000802017f */
[----:B01----:R-:W-:Y:S05]  /*6e50*/  @!P1 BRA `(.L_x_166) ;  /* 0x0000000c008c9947 */ /* 0x003fea0003800000 */
.L_x_187:
[----:B0-----:R-:W-:Y:S01]  /*6e60*/  PRMT R7, R11, 0x9910, RZ ;  /* 0x000099100b077816 */ /* 0x001fe200000000ff */
[----:B------:R0:W-:Y:S03]  /*6e70*/  @!P2 SYNCS.ARRIVE.TRANS64 RZ, [R14+URZ], R9 ;  /* 0x000000090effa9a7 */ /* 0x0001e6000800003f */
[----:B------:R-:W-:-:S13]  /*6e80*/  ISETP.NE.AND P1, PT, R7, 0x2, PT ;  /* 0x000000020700780c */ /* 0x000fda0003f25270 */
[----:B0-----:R-:W-:Y:S05]  /*6e90*/  @P1 BRA `(.L_x_167) ;  /* 0x0000000000041947 */ /* 0x001fea0003800000 */
[----:B------:R-:W-:Y:S01]  /*6ea0*/  BPT.TRAP 0x1 ;  /* 0x000000040000795c */ /* 0x000fe20000300000 */
.L_x_167:
[----:B------:R-:W-:Y:S05]  /*6eb0*/  @P0 BRA `(.L_x_168) ;  /* 0x0000000000040947 */ /* 0x000fea0003800000 */
[----:B------:R-:W-:Y:S01]  /*6ec0*/  BPT.TRAP 0x1 ;  /* 0x000000040000795c */ /* 0x000fe20000300000 */
.L_x_168:
[----:B------:R-:W-:Y:S01]  /*6ed0*/  IMAD R15, R6, 0x4000, R15 ;  /* 0x00004000060f7824 */ /* 0x000fe200078e020f */
[----:B------:R-:W-:Y:S01]  /*6ee0*/  R2UR UR9, R14 ;  /* 0x000000000e0972ca */ /* 0x000fe200000e0000 */
[----:B------:R-:W-:Y:S01]  /*6ef0*/  VIADD R4, R4, 0xffffffff ;  /* 0xffffffff04047836 */ /* 0x000fe20000000000 */
[----:B------:R-:W-:Y:S01]  /*6f00*/  UIADD3 UR4, UP0, UR20, 0xf0, URZ ;  /* 0x000000f014047890 */ /* 0x000fe2000ff1e03f */
[----:B------:R-:W-:Y:S01]  /*6f10*/  R2UR UR11, R19 ;  /* 0x00000000130b72ca */ /* 0x000fe200000e0000 */
[----:B------:R-:W-:Y:S01]  /*6f20*/  UIADD3 UR22, UP1, UR20, 0x1f0, URZ ;  /* 0x000001f014167890 */ /* 0x000fe2000ff3e03f */
[----:B------:R-:W-:Y:S01]  /*6f30*/  R2UR UR8, R15 ;  /* 0x000000000f0872ca */ /* 0x000fe200000e0000 */
[----:B------:R-:W-:Y:S01]  /*6f40*/  UIADD3.X UR5, URZ, UR21, URZ, UP0, !UPT ;  /* 0x000000153f057290 */ /* 0x000fe200087fe43f */
[C---:B------:R-:W-:Y:S01]  /*6f50*/  R2UR UR10, R21.reuse ;  /* 0x00000000150a72ca */ /* 0x040fe200000e0000 */
[----:B------:R-:W-:Y:S01]  /*6f60*/  VIADD R6, R6, 0x1 ;  /* 0x0000000106067836 */ /* 0x000fe20000000000 */
[----:B------:R-:W-:Y:S01]  /*6f70*/  R2UR UR12, R8 ;  /* 0x00000000080c72ca */ /* 0x000fe200000e0000 */
[----:B------:R-:W-:Y:S01]  /*6f80*/  UIADD3.X UR23, URZ, UR21, URZ, UP1, !UPT ;  /* 0x000000153f177290 */ /* 0x000fe20008ffe43f */
[----:B------:R-:W-:Y:S01]  /*6f90*/  R2UR UR18, R20 ;  /* 0x00000000141272ca */ /* 0x000fe200000e0000 */
[----:B------:R-:W-:Y:S01]  /*6fa0*/  UMOV UR6, 0x0 ;  /* 0x0000000000067882 */ /* 0x000fe20000000000 */
[----:B------:R-:W-:Y:S01]  /*6fb0*/  ISETP.GT.AND P3, PT, R4, 0x1, PT ;  /* 0x000000010400780c */ /* 0x000fe20003f64270 */
[----:B------:R-:W-:Y:S01]  /*6fc0*/  UMOV UR7, 0x10000000 ;  /* 0x1000000000077882 */ /* 0x000fe20000000000 */
[----:B------:R-:W-:Y:S01]  /*6fd0*/  ISETP.NE.AND P1, PT, R6, 0x5, PT ;  /* 0x000000050600780c */ /* 0x000fe20003f25270 */
[----:B------:R-:W-:-:S02]  /*6fe0*/  VIADD R21, R21, 0x40 ;  /* 0x0000004015157836 */ /* 0x000fc40000000000 */
[----:B------:R-:W-:Y:S01]  /*6ff0*/  UIADD3 UR13, UR8, 0x100, URZ ;  /* 0x00000100080d7890 */ /* 0x000fe2000fffe03f */
[----:B------:R-:W-:Y:S01]  /*7000*/  SEL R14, RZ, 0x1, P1 ;  /* 0x00000001ff0e7807 */ /* 0x000fe20000800000 */
[----:B------:R-:W-:Y:S01]  /*7010*/  UIADD3 UR14, UR8, 0x14100, URZ ;  /* 0x00014100080e7890 */ /* 0x000fe2000fffe03f */
[----:B------:R-:W-:Y:S02]  /*7020*/  SEL R6, R6, RZ, P1 ;  /* 0x000000ff06067207 */ /* 0x000fe40000800000 */
[----:B------:R-:W-:Y:S02]  /*7030*/  LOP3.LUT R5, R5, R14, RZ, 0x3c, !PT ;  /* 0x0000000e05057212 */ /* 0x000fe400078e3cff */
[----:B------:R-:W-:Y:S02]  /*7040*/  UMOV UR8, UR13 ;  /* 0x0000000d00087c82 */ /* 0x000fe40008000000 */
[----:B------:R0:W-:Y:S02]  /*7050*/  UTMALDG.3D [UR8], [UR4], desc[UR6] ;  /* 0x00000608040075b4 */ /* 0x0001e40008011000 */
[----:B0-----:R-:W-:Y:S01]  /*7060*/  UMOV UR8, UR14 ;  /* 0x0000000e00087c82 */ /* 0x001fe20008000000 */
[----:B------:R-:W-:-:S02]  /*7070*/  UMOV UR11, UR18 ;  /* 0x00000012000b7c82 */ /* 0x000fc40008000000 */
[----:B------:R0:W-:Y:S02]  /*7080*/  UTMALDG.3D [UR8], [UR22], desc[UR6] ;  /* 0x00000608160075b4 */ /* 0x0001e40008011000 */
[----:B0-----:R-:W-:Y:S05]  /*7090*/  @P3 BRA `(.L_x_169) ;  /* 0xfffffffc00503947 */ /* 0x001fea000383ffff */
.L_x_165:
[----:B------:R-:W-:Y:S05]  /*70a0*/  BSYNC B1 ;  /* 0x0000000000017941 */ /* 0x000fea0003800000 */
.L_x_164:
[----:B------:R-:W-:Y:S01]  /*70b0*/  LOP3.LUT P3, RZ, R13, 0xff, RZ, 0xc0, !PT ;  /* 0x000000ff0dff7812 */ /* 0x000fe2000786c0ff */
[----:B------:R-:W-:Y:S01]  /*70c0*/  IMAD.IADD R12, R3, 0x1, R12 ;  /* 0x00000001030c7824 */ /* 0x000fe200078e020c */
[----:B------:R-:W-:Y:S01]  /*70d0*/  IADD3 R16, P4, R16, UR36, RZ ;  /* 0x0000002410107c10 */ /* 0x000fe2000ff9e0ff */
[----:B------:R-:W-:Y:S01]  /*70e0*/  ULDC.64 UR4, c[0x0][0x650] ;  /* 0x0001940000047ab9 */ /* 0x000fe20000000a00 */
[----:B------:R-:W-:Y:S01]  /*70f0*/  BSSY B1, `(.L_x_170) ;  /* 0x000006a000017945 */ /* 0x000fe20003800000 */
[----:B------:R-:W-:Y:S01]  /*7100*/  IMAD.MOV.U32 R19, RZ, RZ, -0x1 ;  /* 0xffffffffff137424 */ /* 0x000fe200078e00ff */
[----:B------:R-:W-:Y:S01]  /*7110*/  ISETP.GT.U32.AND P1, PT, R12, 0x4, PT ;  /* 0x000000040c00780c */ /* 0x000fe20003f24070 */
[----:B------:R-:W-:Y:S01]  /*7120*/  IMAD.MOV.U32 R20, RZ, RZ, -0x1 ;  /* 0xffffffffff147424 */ /* 0x000fe200078e00ff */
[----:B------:R-:W-:Y:S01]  /*7130*/  IADD3.X R17, R17, UR42, RZ, P4, !PT ;  /* 0x0000002a11117c10 */ /* 0x000fe2000a7fe4ff */
[----:B------:R-:W-:Y:S01]  /*7140*/  IMAD.MOV.U32 R8, RZ, RZ, -0x1 ;  /* 0xffffffffff087424 */ /* 0x000fe200078e00ff */
[----:B------:R-:W-:-:S02]  /*7150*/  ISETP.LT.U32.AND P1, PT, R3, 0x5, P1 ;  /* 0x000000050300780c */ /* 0x000fc40000f21070 */
[----:B------:R-:W-:Y:S01]  /*7160*/  PRMT R13, RZ, 0x7610, R13 ;  /* 0x00007610ff0d7816 */ /* 0x000fe2000000000d */
[----:B------:R-:W0:Y:S01]  /*7170*/  @P3 S2R R5, SR_CgaCtaId ;  /* 0x0000000000053919 */ /* 0x000e220000008800 */
[----:B------:R-:W-:-:S04]  /*7180*/  @P3 MOV R4, 0x400 ;  /* 0x0000040000043802 */ /* 0x000fc80000000f00 */
[----:B0-----:R-:W-:Y:S01]  /*7190*/  @P3 LEA R6, R5, R4, 0x18 ;  /* 0x0000000405063211 */ /* 0x001fe200078ec0ff */
[----:B------:R-:W-:-:S03]  /*71a0*/  IMAD.WIDE.U32 R4, R12, -0x33333333, RZ ;  /* 0xcccccccd0c047825 */ /* 0x000fc600078e00ff */
[----:B------:R0:W-:Y:S01]  /*71b0*/  @P3 SYNCS.ARRIVE.TRANS64.A1T0 RZ, [R6+URZ+0x68], RZ ;  /* 0x000068ff06ff39a7 */ /* 0x0001e2000810003f */
[----:B------:R-:W-:Y:S02]  /*71c0*/  ISETP.GE.U32.AND P3, PT, R3, 0x5, PT ;  /* 0x000000050300780c */ /* 0x000fe40003f66070 */
[----:B------:R-:W-:Y:S02]  /*71d0*/  SHF.R.U32.HI R7, RZ, 0x2, R5 ;  /* 0x00000002ff077819 */ /* 0x000fe40000011605 */
[----:B------:R-:W-:Y:S02]  /*71e0*/  SEL R5, RZ, 0x1, !P1 ;  /* 0x00000001ff057807 */ /* 0x000fe40004800000 */
[----:B------:R-:W-:Y:S01]  /*71f0*/  ISETP.GE.U32.AND P1, PT, R16, UR4, PT ;  /* 0x0000000410007c0c */ /* 0x000fe2000bf26070 */
[----:B------:R-:W-:Y:S01]  /*7200*/  IMAD R12, R7, -0x5, R12 ;  /* 0xfffffffb070c7824 */ /* 0x000fe200078e020c */
[----:B------:R-:W-:Y:S02]  /*7210*/  LOP3.LUT R0, R0, R5, RZ, 0x3c, !PT ;  /* 0x0000000500007212 */ /* 0x000fe400078e3cff */
[----:B------:R-:W-:-:S02]  /*7220*/  ISETP.GE.U32.AND.EX P1, PT, R17, UR5, PT, P1 ;  /* 0x0000000511007c0c */ /* 0x000fc4000bf26110 */
[----:B------:R-:W-:Y:S02]  /*7230*/  PRMT R4, RZ, 0x7610, R4 ;  /* 0x00007610ff047816 */ /* 0x000fe40000000004 */
[----:B------:R-:W-:-:S09]  /*7240*/  @P3 LOP3.LUT R0, R0, 0x1, R7, 0x78, !PT ;  /* 0x0000000100003812 */ /* 0x000fd200078e7807 */
[----:B0-----:R-:W-:Y:S05]  /*7250*/  @P1 BRA `(.L_x_171) ;  /* 0x00000004004c1947 */ /* 0x001fea0003800000 */
[----:B------:R-:W-:Y:S01]  /*7260*/  ULDC.64 UR4, c[0x0][0x628] ;  /* 0x00018a0000047ab9 */ /* 0x000fe20000000a00 */
[----:B------:R-:W0:Y:S01]  /*7270*/  S2R R15, SR_CTAID.X ;  /* 0x00000000000f7919 */ /* 0x000e220000002500 */
[----:B------:R-:W-:Y:S01]  /*7280*/  ISETP.NE.U32.AND P1, PT, RZ, UR4, PT ;  /* 0x00000004ff007c0c */ /* 0x000fe2000bf25070 */
[----:B------:R-:W-:Y:S01]  /*7290*/  ULDC UR7, c[0x0][0x630] ;  /* 0x00018c0000077ab9 */ /* 0x000fe20000000800 */
[----:B------:R-:W-:Y:S01]  /*72a0*/  IMAD.MOV.U32 R4, RZ, RZ, R16 ;  /* 0x000000ffff047224 */ /* 0x000fe200078e0010 */
[----:B------:R-:W1:Y:S01]  /*72b0*/  S2R R14, SR_CTAID.Y ;  /* 0x00000000000e7919 */ /* 0x000e620000002600 */
[----:B------:R-:W-:Y:S01]  /*72c0*/  ISETP.NE.AND.EX P1, PT, RZ, UR5, PT, P1 ;  /* 0x00000005ff007c0c */ /* 0x000fe2000bf25310 */
[----:B------:R-:W-:-:S12]  /*72d0*/  IMAD.MOV.U32 R5, RZ, RZ, R17 ;  /* 0x000000ffff057224 */ /* 0x000fd800078e0011 */
[----:B------:R-:W-:Y:S05]  /*72e0*/  @!P1 BRA `(.L_x_172) ;  /* 0x0000000000289947 */ /* 0x000fea0003800000 */
[----:B------:R-:W-:Y:S02]  /*72f0*/  ULDC UR6, c[0x0][0x634] ;  /* 0x00018d0000067ab9 */ /* 0x000fe40000000800 */
[----:B------:R-:W-:-:S05]  /*7300*/  IADD3 R9, P1, R16, UR6, RZ ;  /* 0x0000000610097c10 */ /* 0x000fca000ff3e0ff */
[----:B------:R-:W-:-:S04]  /*7310*/  IMAD.X R19, RZ, RZ, R17, P1 ;  /* 0x000000ffff137224 */ /* 0x000fc800008e0611 */
[----:B------:R-:W-:-:S04]  /*7320*/  IMAD.WIDE.U32 R6, R19, UR4, RZ ;  /* 0x0000000413067c25 */ /* 0x000fc8000f8e00ff */
[----:B------:R-:W-:-:S04]  /*7330*/  IMAD.WIDE.U32 R6, P1, R9, UR5, R6 ;  /* 0x0000000509067c25 */ /* 0x000fc8000f820006 */
[----:B------:R-:W-:-:S04]  /*7340*/  IMAD.WIDE.U32 R8, R9, UR4, RZ ;  /* 0x0000000409087c25 */ /* 0x000fc8000f8e00ff */
[----:B------:R-:W-:Y:S01]  /*7350*/  IMAD.X R5, RZ, RZ, RZ, P1 ;  /* 0x000000ffff057224 */ /* 0x000fe200008e06ff */
[----:B------:R-:W-:Y:S01]  /*7360*/  IADD3 RZ, P1, R9, R6, RZ ;  /* 0x0000000609ff7210 */ /* 0x000fe20007f3e0ff */
[----:B------:R-:W-:-:S04]  /*7370*/  IMAD.MOV.U32 R4, RZ, RZ, R7 ;  /* 0x000000ffff047224 */ /* 0x000fc800078e0007 */
[----:B------:R-:W-:-:S08]  /*7380*/  IMAD.WIDE.U32.X R4, R19, UR5, R4, P1 ;  /* 0x0000000513047c25 */ /* 0x000fd000088e0404 */
.L_x_172:
[--C-:B------:R-:W-:Y:S01]  /*7390*/  SHF.R.U64 R8, R4, UR7, R5.reuse ;  /* 0x0000000704087c19 */ /* 0x100fe20008001205 */
[----:B------:R-:W-:Y:S01]  /*73a0*/  ULDC.64 UR4, c[0x0][0x620] ;  /* 0x0001880000047ab9 */ /* 0x000fe20000000a00 */
[----:B------:R-:W-:Y:S01]  /*73b0*/  SHF.R.U32.HI R4, RZ, UR7, R5 ;  /* 0x00000007ff047c19 */ /* 0x000fe20008011605 */
[----:B------:R-:W2:Y:S01]  /*73c0*/  LDC R24, c[0x0][0x144] ;  /* 0x00005100ff187b82 */ /* 0x000ea20000000800 */
[----:B------:R-:W-:Y:S01]  /*73d0*/  IADD3 R7, P1, RZ, -R8, RZ ;  /* 0x80000008ff077210 */ /* 0x000fe20007f3e0ff */
[----:B------:R-:W-:Y:S01]  /*73e0*/  ULDC.64 UR8, c[0x0][0x640] ;  /* 0x0001900000087ab9 */ /* 0x000fe20000000a00 */
[----:B0-----:R-:W-:Y:S01]  /*73f0*/  I2FP.F32.U32 R9, R15 ;  /* 0x0000000f00097245 */ /* 0x001fe20000201000 */
[----:B------:R-:W-:Y:S02]  /*7400*/  ULDC UR6, c[0x0][0x608] ;  /* 0x0001820000067ab9 */ /* 0x000fe40000000800 */
[----:B------:R-:W-:Y:S01]  /*7410*/  IMAD.X R4, RZ, RZ, ~R4, P1 ;  /* 0x000000ffff047224 */ /* 0x000fe200008e0e04 */
[----:B------:R-:W-:Y:S01]  /*7420*/  ISETP.NE.U32.AND P1, PT, RZ, UR8, PT ;  /* 0x00000008ff007c0c */ /* 0x000fe2000bf25070 */
[----:B------:R-:W0:Y:S02]  /*7430*/  LDC R21, c[0x0][0x148] ;  /* 0x00005200ff157b82 */ /* 0x000e240000000800 */
[----:B------:R-:W-:Y:S01]  /*7440*/  IMAD R6, R4, UR4, RZ ;  /* 0x0000000404067c24 */ /* 0x000fe2000f8e02ff */
[----:B------:R-:W-:Y:S01]  /*7450*/  ISETP.NE.AND.EX P1, PT, RZ, UR9, PT, P1 ;  /* 0x00000009ff007c0c */ /* 0x000fe2000bf25310 */
[----:B------:R-:W-:Y:S01]  /*7460*/  IMAD.WIDE.U32 R4, R7, UR4, R16 ;  /* 0x0000000407047c25 */ /* 0x000fe2000f8e0010 */
[----:B------:R-:W-:-:S03]  /*7470*/  ULDC UR4, c[0x0][0x150] ;  /* 0x0000540000047ab9 */ /* 0x000fc60000000800 */
[----:B------:R-:W-:Y:S02]  /*7480*/  IMAD R7, R7, UR5, R6 ;  /* 0x0000000507077c24 */ /* 0x000fe4000f8e0206 */
[----:B------:R-:W-:Y:S01]  /*7490*/  FMUL R6, R9, UR4 ;  /* 0x0000000409067c20 */ /* 0x000fe20008400000 */
[----:B------:R-:W-:Y:S01]  /*74a0*/  ULDC UR4, c[0x0][0x618] ;  /* 0x0001860000047ab9 */ /* 0x000fe20000000800 */
[----:B------:R-:W-:Y:S01]  /*74b0*/  ULDC UR5, c[0x0][0x154] ;  /* 0x0000550000057ab9 */ /* 0x000fe20000000800 */
[----:B------:R-:W-:-:S03]  /*74c0*/  IMAD.IADD R5, R5, 0x1, R7 ;  /* 0x0000000105057824 */ /* 0x000fc600078e0207 */
[----:B------:R-:W3:Y:S02]  /*74d0*/  F2I.U32.TRUNC.NTZ R6, R6 ;  /* 0x0000000600067305 */ /* 0x000ee4000020f000 */
[----:B------:R-:W-:Y:S02]  /*74e0*/  SHF.R.U64 R9, R4, UR4, R5 ;  /* 0x0000000404097c19 */ /* 0x000fe40008001205 */
[----:B-1----:R-:W-:-:S05]  /*74f0*/  I2FP.F32.U32 R4, R14 ;  /* 0x0000000e00047245 */ /* 0x002fca0000201000 */
[----:B------:R-:W-:Y:S01]  /*7500*/  FMUL R22, R4, UR5 ;  /* 0x0000000504167c20 */ /* 0x000fe20008400000 */
[----:B------:R-:W-:Y:S01]  /*7510*/  SHF.R.U32.HI R4, RZ, UR4, R5 ;  /* 0x00000004ff047c19 */ /* 0x000fe20008011605 */
[----:B------:R-:W-:-:S03]  /*7520*/  ULDC UR4, c[0x0][0x658] ;  /* 0x0001960000047ab9 */ /* 0x000fc60000000800 */
[--C-:B------:R-:W-:Y:S01]  /*7530*/  SHF.R.U64 R20, R9, UR6, R4.reuse ;  /* 0x0000000609147c19 */ /* 0x100fe20008001204 */
[----:B------:R-:W1:Y:S01]  /*7540*/  F2I.U32.TRUNC.NTZ R22, R22 ;  /* 0x0000001600167305 */ /* 0x000e62000020f000 */
[----:B------:R-:W-:Y:S01]  /*7550*/  SHF.R.U32.HI R5, RZ, UR6, R4 ;  /* 0x00000006ff057c19 */ /* 0x000fe20008011604 */
[----:B---3--:R-:W-:-:S03]  /*7560*/  IMAD.MOV R6, RZ, RZ, -R6 ;  /* 0x000000ffff067224 */ /* 0x008fc600078e0a06 */
[----:B------:R-:W-:Y:S01]  /*7570*/  SHF.R.U64 R19, R20, UR4, R5 ;  /* 0x0000000414137c19 */ /* 0x000fe20008001205 */
[----:B--2---:R-:W-:Y:S01]  /*7580*/  IMAD R15, R24, R6, R15 ;  /* 0x00000006180f7224 */ /* 0x004fe200078e020f */
[----:B------:R-:W-:-:S03]  /*7590*/  SHF.R.U32.HI R23, RZ, UR4, R5 ;  /* 0x00000004ff177c19 */ /* 0x000fc60008011605 */
[----:B------:R-:W-:Y:S02]  /*75a0*/  IMAD.MOV.U32 R4, RZ, RZ, R19 ;  /* 0x000000ffff047224 */ /* 0x000fe400078e0013 */
[----:B------:R-:W-:Y:S01]  /*75b0*/  IMAD.MOV.U32 R5, RZ, RZ, R23 ;  /* 0x000000ffff057224 */ /* 0x000fe200078e0017 */
[----:B-1----:R-:W-:Y:S06]  /*75c0*/  @!P1 BRA `(.L_x_173) ;  /* 0x0000000000289947 */ /* 0x002fec0003800000 */
[----:B------:R-:W-:Y:S02]  /*75d0*/  ULDC UR4, c[0x0][0x64c] ;  /* 0x0001930000047ab9 */ /* 0x000fe40000000800 */
[----:B------:R-:W-:-:S05]  /*75e0*/  IADD3 R5, P1, R19, UR4, RZ ;  /* 0x0000000413057c10 */ /* 0x000fca000ff3e0ff */
[----:B------:R-:W-:-:S04]  /*75f0*/  IMAD.X R23, RZ, RZ, R23, P1 ;  /* 0x000000ffff177224 */ /* 0x000fc800008e0617 */
[----:B------:R-:W-:-:S04]  /*7600*/  IMAD.WIDE.U32 R6, R23, UR8, RZ ;  /* 0x0000000817067c25 */ /* 0x000fc8000f8e00ff */
[----:B------:R-:W-:-:S04]  /*7610*/  IMAD.WIDE.U32 R6, P1, R5, UR9, R6 ;  /* 0x0000000905067c25 */ /* 0x000fc8000f820006 */
[----:B------:R-:W-:-:S04]  /*7620*/  IMAD.WIDE.U32 R4, R5, UR8, RZ ;  /* 0x0000000805047c25 */ /* 0x000fc8000f8e00ff */
[----:B------:R-:W-:Y:S01]  /*7630*/  IMAD.MOV.U32 R4, RZ, RZ, R7 ;  /* 0x000000ffff047224 */ /* 0x000fe200078e0007 */
[----:B------:R-:W-:Y:S01]  /*7640*/  IADD3 RZ, P3, R5, R6, RZ ;  /* 0x0000000605ff7210 */ /* 0x000fe20007f7e0ff */
[----:B------:R-:W-:-:S04]  /*7650*/  IMAD.X R5, RZ, RZ, RZ, P1 ;  /* 0x000000ffff057224 */ /* 0x000fc800008e06ff */
[----:B------:R-:W-:-:S08]  /*7660*/  IMAD.WIDE.U32.X R4, R23, UR9, R4, P3 ;  /* 0x0000000917047c25 */ /* 0x000fd000098e0404 */
.L_x_173:
[----:B------:R-:W-:Y:S01]  /*7670*/  ISETP.NE.AND P1, PT, R2, 0x1, PT ;  /* 0x000000010200780c */ /* 0x000fe20003f25270 */
[----:B------:R-:W-:Y:S01]  /*7680*/  ULDC UR4, c[0x0][0x648] ;  /* 0x0001920000047ab9 */ /* 0x000fe20000000800 */
[----:B------:R-:W-:Y:S01]  /*7690*/  LOP3.LUT R20, R20, UR16, RZ, 0xc0, !PT ;  /* 0x0000001014147c12 */ /* 0x000fe2000f8ec0ff */
[----:B------:R-:W-:Y:S01]  /*76a0*/  IMAD.MOV R22, RZ, RZ, -R22 ;  /* 0x000000ffff167224 */ /* 0x000fe200078e0a16 */
[----:B------:R-:W-:Y:S01]  /*76b0*/  SHF.R.U64 R5, R4, UR4, R5 ;  /* 0x0000000404057c19 */ /* 0x000fe20008001205 */
[----:B------:R-:W-:Y:S01]  /*76c0*/  ULDC UR4, c[0x0][0x638] ;  /* 0x00018e0000047ab9 */ /* 0x000fe20000000800 */
[----:B------:R-:W-:Y:S01]  /*76d0*/  LOP3.LUT R6, R9, UR15, RZ, 0xc0, !PT ;  /* 0x0000000f09067c12 */ /* 0x000fe2000f8ec0ff */
[----:B------:R-:W-:Y:S02]  /*76e0*/  ULDC UR5, c[0x0][0x610] ;  /* 0x0001840000057ab9 */ /* 0x000fe40000000800 */
[----:B------:R-:W-:Y:S02]  /*76f0*/  IMAD.MOV R4, RZ, RZ, -R5 ;  /* 0x000000ffff047224 */ /* 0x000fe400078e0a05 */
[----:B------:R-:W-:-:S02]  /*7700*/  IMAD R20, R5, UR17, R20 ;  /* 0x0000001105147c24 */ /* 0x000fc4000f8e0214 */
[----:B0-----:R-:W-:Y:S02]  /*7710*/  @P1 IMAD R15, R21, R22, R14 ;  /* 0x00000016150f1224 */ /* 0x001fe400078e020e */
[----:B------:R-:W-:Y:S01]  /*7720*/  IMAD R19, R4, UR4, R19 ;  /* 0x0000000404137c24 */ /* 0x000fe2000f8e0213 */
[----:B------:R-:W-:Y:S01]  /*7730*/  ULDC UR4, c[0x0][0x600] ;  /* 0x0001800000047ab9 */ /* 0x000fe20000000800 */
[----:B------:R-:W-:Y:S02]  /*7740*/  IMAD R15, R20, UR5, R15 ;  /* 0x00000005140f7c24 */ /* 0x000fe4000f8e020f */
[----:B------:R-:W-:Y:S02]  /*7750*/  IMAD R6, R19, UR4, R6 ;  /* 0x0000000413067c24 */ /* 0x000fe4000f8e0206 */
[----:B------:R-:W-:-:S03]  /*7760*/  IMAD.MOV.U32 R4, RZ, RZ, 0x1 ;  /* 0x00000001ff047424 */ /* 0x000fc600078e00ff */
[----:B------:R-:W-:Y:S02]  /*7770*/  SEL R20, R6, R15, !P1 ;  /* 0x0000000f06147207 */ /* 0x000fe40004800000 */
[----:B------:R-:W-:-:S07]  /*7780*/  SEL R19, R15, R6, !P1 ;  /* 0x000000060f137207 */ /* 0x000fce0004800000 */
.L_x_171:
[----:B------:R-:W-:Y:S05]  /*7790*/  BSYNC B1 ;  /* 0x0000000000017941 */ /* 0x000fea0003800000 */
.L_x_170:
[----:B------:R-:W-:-:S13]  /*77a0*/  LOP3.LUT P1, RZ, R4, 0xff, RZ, 0xc0, !PT ;  /* 0x000000ff04ff7812 */ /* 0x000fda000782c0ff */
[----:B------:R-:W-:Y:S05]  /*77b0*/  @P1 BRA `(.L_x_174) ;  /* 0xfffffff400541947 */ /* 0x000fea000383ffff */
[----:B------:R-:W-:Y:S05]  /*77c0*/  BSYNC B0 ;  /* 0x0000000000007941 */ /* 0x000fea0003800000 */
.L_x_162:
[----:B------:R-:W-:-:S03]  /*77d0*/  UMOV UR4, 0xffffffff ;  /* 0xffffffff00047882 */ /* 0x000fc60000000000 */
[----:B------:R-:W-:Y:S05]  /*77e0*/  BRA.DIV UR4, `(.L_x_175) ;  /* 0x00000006043c7947 */ /* 0x000fea000b800000 */
[----:B------:R-:W-:-:S13]  /*77f0*/  ELECT P6, URZ, PT ;  /* 0x00000000003f782f */ /* 0x000fda00038c0000 */
.L_x_190:
[----:B------:R-:W-:Y:S04]  /*7800*/  BSSY B0, `(.L_x_176) ;  /* 0x0000034000007945 */ /* 0x000fe80003800000 */
[----:B------:R-:W-:Y:S05]  /*7810*/  @!P6 BRA `(.L_x_177) ;  /* 0x0000000000c8e947 */ /* 0x000fea0003800000 */
[----:B------:R-:W-:-:S04]  /*7820*/  LOP3.LUT R18, R18, 0x2, RZ, 0xfc, !PT ;  /* 0x0000000212127812 */ /* 0x000fc800078efcff */
[----:B------:R-:W-:-:S13]  /*7830*/  ISETP.NE.AND P0, PT, R18, 0x3, PT ;  /* 0x000000031200780c */ /* 0x000fda0003f05270 */
[----:B------:R-:W-:Y:S05]  /*7840*/  @!P0 BRA `(.L_x_178) ;  /* 0x0000000000048947 */ /* 0x000fea0003800000 */
[----:B------:R-:W-:Y:S01]  /*7850*/  BPT.TRAP 0x1 ;  /* 0x000000040000795c */ /* 0x000fe20000300000 */
.L_x_178:
[----:B------:R-:W0:Y:S01]  /*7860*/  S2R R3, SR_CgaCtaId ;  /* 0x0000000000037919 */ /* 0x000e220000008800 */
[----:B------:R-:W-:-:S04]  /*7870*/  MOV R2, 0x400 ;  /* 0x0000040000027802 */ /* 0x000fc80000000f00 */
[----:B0-----:R-:W-:Y:S02]  /*7880*/  LEA R3, R3, R2, 0x18 ;  /* 0x0000000203037211 */ /* 0x001fe400078ec0ff */
[----:B------:R-:W-:-:S03]  /*7890*/  SHF.L.U32 R2, R0, 0x1f, RZ ;  /* 0x0000001f00027819 */ /* 0x000fc600000006ff */
[----:B------:R-:W-:-:S04]  /*78a0*/  VIADD R3, R3, 0x28 ;  /* 0x0000002803037836 */ /* 0x000fc80000000000 */
[C---:B------:R-:W-:Y:S02]  /*78b0*/  IMAD R7, R12.reuse, 0x8, R3 ;  /* 0x000000080c077824 */ /* 0x040fe400078e0203 */
[----:B------:R-:W-:Y:S02]  /*78c0*/  VIADD R12, R12, 0x1 ;  /* 0x000000010c0c7836 */ /* 0x000fe40000000000 */
[----:B------:R-:W0:Y:S03]  /*78d0*/  SYNCS.PHASECHK.TRANS64.TRYWAIT P0, [R7+URZ], R2 ;  /* 0x00000002070075a7 */ /* 0x000e26000800017f */
[----:B------:R-:W-:-:S04]  /*78e0*/  ISETP.NE.AND P1, PT, R12, 0x5, PT ;  /* 0x000000050c00780c */ /* 0x000fc80003f25270 */
[----:B------:R-:W-:Y:S02]  /*78f0*/  SEL R5, RZ, 0x1, P1 ;  /* 0x00000001ff057807 */ /* 0x000fe40000800000 */
[----:B------:R-:W-:Y:S02]  /*7900*/  SEL R12, R12, RZ, P1 ;  /* 0x000000ff0c0c7207 */ /* 0x000fe40000800000 */
[----:B------:R-:W-:-:S03]  /*7910*/  LOP3.LUT R5, R0, R5, RZ, 0x3c, !PT ;  /* 0x0000000500057212 */ /* 0x000fc600078e3cff */
[----:B------:R-:W-:Y:S01]  /*7920*/  IMAD R9, R12, 0x8, R3 ;  /* 0x000000080c097824 */ /* 0x000fe200078e0203 */
[----:B------:R-:W-:Y:S01]  /*7930*/  SHF.L.U32 R4, R5, 0x1f, RZ ;  /* 0x0000001f05047819 */ /* 0x000fe200000006ff */
[----:B0-----:R-:W-:Y:S06]  /*7940*/  @!P0 BRA `(.L_x_179) ;  /* 0x0000000400048947 */ /* 0x001fec0003800000 */
.L_x_191:
[----:B------:R-:W1:Y:S01]  /*7950*/  SYNCS.PHASECHK.TRANS64.TRYWAIT P0, [R9+URZ], R4 ;  /* 0x00000004090075a7 */ /* 0x000e62000800017f */
[----:B------:R-:W-:-:S05]  /*7960*/  VIADD R0, R12, 0x1 ;  /* 0x000000010c007836 */ /* 0x000fca0000000000 */
[----:B------:R-:W-:-:S04]  /*7970*/  ISETP.NE.AND P1, PT, R0, 0x5, PT ;  /* 0x000000050000780c */ /* 0x000fc80003f25270 */
[----:B0-----:R-:W-:Y:S02]  /*7980*/  SEL R2, RZ, 0x1, P1 ;  /* 0x00000001ff027807 */ /* 0x001fe40000800000 */
[----:B------:R-:W-:Y:S02]  /*7990*/  SEL R0, R0, RZ, P1 ;  /* 0x000000ff00007207 */ /* 0x000fe40000800000 */
[----:B------:R-:W-:-:S03]  /*79a0*/  LOP3.LUT R7, R5, R2, RZ, 0x3c, !PT ;  /* 0x0000000205077212 */ /* 0x000fc600078e3cff */
[----:B------:R-:W-:Y:S01]  /*79b0*/  IMAD R6, R0, 0x8, R3 ;  /* 0x0000000800067824 */ /* 0x000fe200078e0203 */
[----:B------:R-:W-:Y:S01]  /*79c0*/  SHF.L.U32 R5, R7, 0x1f, RZ ;  /* 0x0000001f07057819 */ /* 0x000fe200000006ff */
[----:B-1----:R-:W-:Y:S06]  /*79d0*/  @!P0 BRA `(.L_x_180) ;  /* 0x0000000000f48947 */ /* 0x002fec0003800000 */
.L_x_192:
[----:B------:R-:W1:Y:S01]  /*79e0*/  SYNCS.PHASECHK.TRANS64.TRYWAIT P0, [R6+URZ], R5 ;  /* 0x00000005060075a7 */ /* 0x000e62000800017f */
[----:B------:R-:W-:-:S05]  /*79f0*/  VIADD R0, R0, 0x1 ;  /* 0x0000000100007836 */ /* 0x000fca0000000000 */
[----:B------:R-:W-:-:S04]  /*7a00*/  ISETP.NE.AND P1, PT, R0, 0x5, PT ;  /* 0x000000050000780c */ /* 0x000fc80003f25270 */
[----:B------:R-:W-:Y:S02]  /*7a10*/  SEL R2, RZ, 0x1, P1 ;  /* 0x00000001ff027807 */ /* 0x000fe40000800000 */
[----:B------:R-:W-:Y:S02]  /*7a20*/  SEL R0, R0, RZ, P1 ;  /* 0x000000ff00007207 */ /* 0x000fe40000800000 */
[----:B------:R-:W-:-:S03]  /*7a30*/  LOP3.LUT R7, R7, R2, RZ, 0x3c, !PT ;  /* 0x0000000207077212 */ /* 0x000fc600078e3cff */
[----:B0-----:R-:W-:Y:S01]  /*7a40*/  IMAD R9, R0, 0x8, R3 ;  /* 0x0000000800097824 */ /* 0x001fe200078e0203 */
[----:B------:R-:W-:Y:S01]  /*7a50*/  SHF.L.U32 R4, R7, 0x1f, RZ ;  /* 0x0000001f07047819 */ /* 0x000fe200000006ff */
[----:B-1----:R-:W-:Y:S06]  /*7a60*/  @!P0 BRA `(.L_x_181) ;  /* 0x0000000000e48947 */ /* 0x002fec0003800000 */
.L_x_193:
[----:B------:R-:W1:Y:S01]  /*7a70*/  SYNCS.PHASECHK.TRANS64.TRYWAIT P0, [R9+URZ], R4 ;  /* 0x00000004090075a7 */ /* 0x000e62000800017f */
[----:B------:R-:W-:-:S05]  /*7a80*/  VIADD R0, R0, 0x1 ;  /* 0x0000000100007836 */ /* 0x000fca0000000000 */
[----:B------:R-:W-:-:S04]  /*7a90*/  ISETP.NE.AND P1, PT, R0, 0x5, PT ;  /* 0x000000050000780c */ /* 0x000fc80003f25270 */
[----:B------:R-:W-:Y:S02]  /*7aa0*/  SEL R2, RZ, 0x1, P1 ;  /* 0x00000001ff027807 */ /* 0x000fe40000800000 */
[----:B------:R-:W-:Y:S02]  /*7ab0*/  SEL R0, R0, RZ, P1 ;  /* 0x000000ff00007207 */ /* 0x000fe40000800000 */
[----:B------:R-:W-:Y:S01]  /*7ac0*/  LOP3.LUT R2, R7, R2, RZ, 0x3c, !PT ;  /* 0x0000000207027212 */ /* 0x000fe200078e3cff */
[----:B-1----:R-:W-:Y:S06]  /*7ad0*/  @!P0 BRA `(.L_x_182) ;  /* 0x0000000000dc8947 */ /* 0x002fec0003800000 */
.L_x_194:
[----:B------:R-:W-:Y:S01]  /*7ae0*/  IMAD R3, R0, 0x8, R3 ;  /* 0x0000000800037824 */ /* 0x000fe200078e0203 */
[----:B------:R-:W-:-:S07]  /*7af0*/  SHF.L.U32 R0, R2, 0x1f, RZ ;  /* 0x0000001f02007819 */ /* 0x000fce00000006ff */
.L_x_183:
[----:B--2---:R2:W3:Y:S02]  /*7b00*/  SYNCS.PHASECHK.TRANS64.TRYWAIT P0, [R3+URZ], R0 ;  /* 0x00000000030075a7 */ /* 0x0044e4000800017f */
[----:B---3--:R-:W-:Y:S05]  /*7b10*/  @!P0 NANOSLEEP.SYNCS 0x989680 ;  /* 0x009896800000895d */ /* 0x008fea0003900000 */
[----:B------:R-:W3:Y:S02]  /*7b20*/  @!P0 SYNCS.PHASECHK.TRANS64 P0, [R3+URZ], R0 ;  /* 0x00000000030085a7 */ /* 0x000ee4000800007f */
[----:B---3--:R-:W-:Y:S05]  /*7b30*/  @!P0 BRA `(.L_x_183) ;  /* 0xfffffffc00f08947 */ /* 0x008fea000383ffff */
.L_x_177:
[----:B------:R-:W-:Y:S05]  /*7b40*/  BSYNC B0 ;  /* 0x0000000000007941 */ /* 0x000fea0003800000 */
.L_x_176:
[----:B------:R-:W-:Y:S05]  /*7b50*/  EXIT ;  /* 0x000000000000794d */ /* 0x000fea0003800000 */
.L_x_17:
[----:B-1----:R1:W2:Y:S02]  /*7b60*/  SYNCS.PHASECHK.TRANS64.TRYWAIT P1, [R3+URZ], R0 ;  /* 0x00000000030075a7 */ /* 0x0022a4000802017f */
[----:B--2---:R-:W-:Y:S05]  /*7b70*/  @!P1 NANOSLEEP.SYNCS 0x989680 ;  /* 0x009896800000995d */ /* 0x004fea0003900000 */
[----:B------:R-:W2:Y:S02]  /*7b80*/  @!P1 SYNCS.PHASECHK.TRANS64 P1, [R3+URZ], R0 ;  /* 0x00000000030095a7 */ /* 0x000ea4000802007f */
[----:B--2---:R-:W-:Y:S05]  /*7b90*/  @!P1 BRA `(.L_x_17) ;  /* 0xfffffffc00f09947 */ /* 0x004fea000383ffff */
[----:B------:R-:W-:Y:S05]  /*7ba0*/  BRA `(.L_x_16) ;  /* 0xffffff9800487947 */ /* 0x000fea000383ffff */
.L_x_22:
[----:B-1----:R-:W-:-:S04]  /*7bb0*/  IMAD.U32 R4, RZ, RZ, UR7 ;  /* 0x00000007ff047e24 */ /* 0x002fc8000f8e00ff */
[----:B------:R1:W2:Y:S03]  /*7bc0*/  SYNCS.PHASECHK.TRANS64.TRYWAIT P1, [R4+URZ], R3 ;  /* 0x00000003040075a7 */ /* 0x0002a6000802017f */
[----:B--2---:R-:W-:Y:S05]  /*7bd0*/  @!P1 NANOSLEEP.SYNCS 0x989680 ;  /* 0x009896800000995d */ /* 0x004fea0003900000 */
[----:B------:R-:W2:Y:S02]  /*7be0*/  @!P1 SYNCS.PHASECHK.TRANS64 P1, [R4+URZ], R3 ;  /* 0x00000003040095a7 */ /* 0x000ea4000802007f */
[----:B--2---:R-:W-:Y:S05]  /*7bf0*/  @!P1 BRA `(.L_x_22) ;  /* 0xfffffffc00ec9947 */ /* 0x004fea000383ffff */
[----:B------:R-:W-:Y:S05]  /*7c00*/  BRA `(.L_x_21) ;  /* 0xffffff9c00147947 */ /* 0x000fea000383ffff */
.L_x_163:
[----:B------:R-:W-:Y:S01]  /*7c10*/  BSSY B1, `(.L_x_184) ;  /* 0x0000006000017945 */ /* 0x000fe20003800000 */
[----:B------:R-:W-:-:S07]  /*7c20*/  IMAD.MOV.U32 R15, RZ, RZ, -0x1 ;  /* 0xffffffffff0f7424 */ /* 0x000fce00078e00ff */
[----:B------:R-:W-:Y:S05]  /*7c30*/  WARPSYNC.COLLECTIVE R15, `(.L_x_185) ;  /* 0x000000000f0c7348 */ /* 0x000fea0003c00000 */
[----:B------:R-:W-:Y:S02]  /*7c40*/  ELECT P6, UR62, PT ;  /* 0x00000000003e782f */ /* 0x000fe400038c0000 */
[----:B------:R-:W-:Y:S01]  /*7c50*/  MOV R14, UR62 ;  /* 0x0000003e000e7c02 */ /* 0x000fe20008000f00 */
[----:B------:R-:W-:Y:S10]  /*7c60*/  ENDCOLLECTIVE ;  /* 0x000000000000791b */ /* 0x000ff40003800000 */
.L_x_185:
[----:B------:R-:W-:Y:S05]  /*7c70*/  BSYNC B1 ;  /* 0x0000000000017941 */ /* 0x000fea0003800000 */
.L_x_184:
[----:B------:R-:W-:Y:S05]  /*7c80*/  BRA `(.L_x_186) ;  /* 0xfffffff0002c7947 */ /* 0x000fea000383ffff */
.L_x_166:
[----:B0-----:R0:W1:Y:S02]  /*7c90*/  SYNCS.PHASECHK.TRANS64.TRYWAIT P1, [R14+URZ+0x28], R7 ;  /* 0x000028070e0075a7 */ /* 0x001064000802017f */
[----:B-1----:R-:W-:Y:S05]  /*7ca0*/  @!P1 NANOSLEEP.SYNCS 0x989680 ;  /* 0x009896800000995d */ /* 0x002fea0003900000 */
[----:B------:R-:W1:Y:S02]  /*7cb0*/  @!P1 SYNCS.PHASECHK.TRANS64 P1, [R14+URZ+0x28], R7 ;  /* 0x000028070e0095a7 */ /* 0x000e64000802007f */
[----:B-1----:R-:W-:Y:S05]  /*7cc0*/  @!P1 BRA `(.L_x_166) ;  /* 0xfffffffc00f09947 */ /* 0x002fea000383ffff */
[----:B------:R-:W-:Y:S05]  /*7cd0*/  BRA `(.L_x_187) ;  /* 0xfffffff000607947 */ /* 0x000fea000383ffff */
.L_x_175:
[----:B------:R-:W-:Y:S01]  /*7ce0*/  BSSY B0, `(.L_x_188) ;  /* 0x0000006000007945 */ /* 0x000fe20003800000 */
[----:B------:R-:W-:-:S07]  /*7cf0*/  IMAD.MOV.U32 R15, RZ, RZ, -0x1 ;  /* 0xffffffffff0f7424 */ /* 0x000fce00078e00ff */
[----:B------:R-:W-:Y:S05]  /*7d00*/  WARPSYNC.COLLECTIVE R15, `(.L_x_189) ;  /* 0x000000000f0c7348 */ /* 0x000fea0003c00000 */
[----:B------:R-:W-:Y:S02]  /*7d10*/  ELECT P6, UR62, PT ;  /* 0x00000000003e782f */ /* 0x000fe400038c0000 */
[----:B------:R-:W-:Y:S01]  /*7d20*/  MOV R14, UR62 ;  /* 0x0000003e000e7c02 */ /* 0x000fe20008000f00 */
[----:B------:R-:W-:Y:S10]  /*7d30*/  ENDCOLLECTIVE ;  /* 0x000000000000791b */ /* 0x000ff40003800000 */
.L_x_189:
[----:B------:R-:W-:Y:S05]  /*7d40*/  BSYNC B0 ;  /* 0x0000000000007941 */ /* 0x000fea0003800000 */
.L_x_188:
[----:B------:R-:W-:Y:S05]  /*7d50*/  BRA `(.L_x_190) ;  /* 0xfffffff800a87947 */ /* 0x000fea000383ffff */
.L_x_179:
[----:B0-----:R0:W1:Y:S02]  /*7d60*/  SYNCS.PHASECHK.TRANS64.TRYWAIT P0, [R7+URZ], R2 ;  /* 0x00000002070075a7 */ /* 0x001064000800017f */
[----:B-1----:R-:W-:Y:S05]  /*7d70*/  @!P0 NANOSLEEP.SYNCS 0x989680 ;  /* 0x009896800000895d */ /* 0x002fea0003900000 */
[----:B------:R-:W1:Y:S02]  /*7d80*/  @!P0 SYNCS.PHASECHK.TRANS64 P0, [R7+URZ], R2 ;  /* 0x00000002070085a7 */ /* 0x000e64000800007f */
[----:B-1----:R-:W-:Y:S05]  /*7d90*/  @!P0 BRA `(.L_x_179) ;  /* 0xfffffffc00f08947 */ /* 0x002fea000383ffff */
[----:B------:R-:W-:Y:S05]  /*7da0*/  BRA `(.L_x_191) ;  /* 0xfffffff800e87947 */ /* 0x000fea000383ffff */
.L_x_180:
[----:B0-----:R0:W1:Y:S02]  /*7db0*/  SYNCS.PHASECHK.TRANS64.TRYWAIT P0, [R9+URZ], R4 ;  /* 0x00000004090075a7 */ /* 0x001064000800017f */
[----:B-1----:R-:W-:Y:S05]  /*7dc0*/  @!P0 NANOSLEEP.SYNCS 0x989680 ;  /* 0x009896800000895d */ /* 0x002fea0003900000 */
[----:B------:R-:W1:Y:S02]  /*7dd0*/  @!P0 SYNCS.PHASECHK.TRANS64 P0, [R9+URZ], R4 ;  /* 0x00000004090085a7 */ /* 0x000e64000800007f */
[----:B-1----:R-:W-:Y:S05]  /*7de0*/  @!P0 BRA `(.L_x_180) ;  /* 0xfffffffc00f08947 */ /* 0x002fea000383ffff */
[----:B------:R-:W-:Y:S05]  /*7df0*/  BRA `(.L_x_192) ;  /* 0xfffffff800f87947 */ /* 0x000fea000383ffff */
.L_x_181:
[----:B0-----:R0:W1:Y:S02]  /*7e00*/  SYNCS.PHASECHK.TRANS64.TRYWAIT P0, [R6+URZ], R5 ;  /* 0x00000005060075a7 */ /* 0x001064000800017f */
[----:B-1----:R-:W-:Y:S05]  /*7e10*/  @!P0 NANOSLEEP.SYNCS 0x989680 ;  /* 0x009896800000895d */ /* 0x002fea0003900000 */
[----:B------:R-:W1:Y:S02]  /*7e20*/  @!P0 SYNCS.PHASECHK.TRANS64 P0, [R6+URZ], R5 ;  /* 0x00000005060085a7 */ /* 0x000e64000800007f */
[----:B-1----:R-:W-:Y:S05]  /*7e30*/  @!P0 BRA `(.L_x_181) ;  /* 0xfffffffc00f08947 */ /* 0x002fea000383ffff */
[----:B------:R-:W-:Y:S05]  /*7e40*/  BRA `(.L_x_193) ;  /* 0xfffffffc00087947 */ /* 0x000fea000383ffff */
.L_x_182:
[----:B-1----:R1:W2:Y:S02]  /*7e50*/  SYNCS.PHASECHK.TRANS64.TRYWAIT P0, [R9+URZ], R4 ;  /* 0x00000004090075a7 */ /* 0x0022a4000800017f */
[----:B--2---:R-:W-:Y:S05]  /*7e60*/  @!P0 NANOSLEEP.SYNCS 0x989680 ;  /* 0x009896800000895d */ /* 0x004fea0003900000 */
[----:B------:R-:W2:Y:S02]  /*7e70*/  @!P0 SYNCS.PHASECHK.TRANS64 P0, [R9+URZ], R4 ;  /* 0x00000004090085a7 */ /* 0x000ea4000800007f */
[----:B--2---:R-:W-:Y:S05]  /*7e80*/  @!P0 BRA `(.L_x_182) ;  /* 0xfffffffc00f08947 */ /* 0x004fea000383ffff */
[----:B------:R-:W-:Y:S05]  /*7e90*/  BRA `(.L_x_194) ;  /* 0xfffffffc00107947 */ /* 0x000fea000383ffff */
.L_x_195:
[----:B------:R-:W-:-:S00]  /*7ea0*/  BRA `(.L_x_195) ;  /* 0xfffffffc00fc7947 */ /* 0x000fc0000383ffff */
[----:B------:R-:W-:-:S00]  /*7eb0*/  NOP ;  /* 0x0000000000007918 */ /* 0x000fc00000000000 */
        /* <DEDUP_REMOVED lines=12> */
.L_x_196:


//--------------------- .nv.global.init           --------------------------
	.section	.nv.global.init,"aw",@progbits
.nv.global.init:
	.type		$str$22,@object
	.size		$str$22,($str$23 - $str$22)
$str$22:
        /*0000*/ 	.byte	0x6b, 0x5f, 0x74, 0x69, 0x6c, 0x65, 0x5f, 0x63, 0x6f, 0x75, 0x6e, 0x74, 0x20, 0x3e, 0x3d, 0x20
        /*0010*/ 	.byte	0x31, 0x00
	.type		$str$23,@object
	.size		$str$23,(__unnamed_1 - $str$23)
$str$23:
        /*0012*/ 	.byte	0x2f, 0x74, 0x6d, 0x70, 0x2f, 0x63, 0x75, 0x74, 0x6c, 0x61, 0x73, 0x73, 0x5f, 0x73, 0x77, 0x65
        /*0022*/ 	.byte	0x65, 0x70, 0x5f, 0x73, 0x72, 0x63, 0x2f, 0x69, 0x6e, 0x63, 0x6c, 0x75, 0x64, 0x65, 0x2f, 0x63
        /*0032*/ 	.byte	0x75, 0x74, 0x6c, 0x61, 0x73, 0x73, 0x2f, 0x67, 0x65, 0x6d, 0x6d, 0x2f, 0x63, 0x6f, 0x6c, 0x6c
        /*0042*/ 	.byte	0x65, 0x63, 0x74, 0x69, 0x76, 0x65, 0x2f, 0x73, 0x6d, 0x39, 0x30, 0x5f, 0x6d, 0x6d, 0x61, 0x5f
        /*0052*/ 	.byte	0x74, 0x6d, 0x61, 0x5f, 0x67, 0x6d, 0x6d, 0x61, 0x5f, 0x73, 0x73, 0x5f, 0x77, 0x61, 0x72, 0x70
        /*0062*/ 	.byte	0x73, 0x70, 0x65, 0x63, 0x69, 0x61, 0x6c, 0x69, 0x7a, 0x65, 0x64, 0x2e, 0x68, 0x70, 0x70, 0x00
	.type		__unnamed_1,@object
	.size		__unnamed_1,(.L_0 - __unnamed_1)
__unnamed_1:
        /*0072*/ 	.byte	0x76, 0x6f, 0x69, 0x64, 0x20, 0x63, 0x75, 0x74, 0x6c, 0x61, 0x73, 0x73, 0x3a, 0x3a, 0x67, 0x65
        /* <DEDUP_REMOVED lines=179> */
        /*0bb2*/ 	.byte	0x3a, 0x69, 0x64, 0x65, 0x6e, 0x74, 0x69, 0x74, 0x79, 0x5d, 0x00
.L_0:


//--------------------- .nv.shared._ZN7cutlass13device_kernelINS_4gemm6kernel13GemmUniversalIN4cute5tupleIJiiiiEEENS1_10collective13CollectiveMmaINS1_34MainloopSm90TmaGmmaWarpSpecializedILi5ENS5_IJNS4_1CILi1EEESB_SB_EEENS1_35KernelTmaWarpSpecializedCooperativeEEENS5_IJNSA_ILi128EEESF_NSA_ILi64EEEEEENS_6half_tENS5_IJlSB_lEEESI_SJ_NS4_8TiledMMAINS4_8MMA_AtomIJNS4_4SM904GMMA26MMA_64x128x16_F32F16F16_SSILNSN_5MajorE0ELSP_0ELNSN_7ScaleInE1ELSQ_1EEEEEENS4_6LayoutINS5_IJNSA_ILi2EEESB_SB_EEENS5_IJSB_NSA_ILi0EEESW_EEEEENS5_IJNS4_10UnderscoreESZ_SZ_EEEEENS4_13SM90_TMA_LOADENS4_14ComposedLayoutINS4_7SwizzleILi3ELi4ELi3EEENS4_18smem_ptr_flag_bitsILi16EEENST_INS5_IJNSA_ILi8EEESG_EEENS5_IJSG_SB_EEEEEEEvNS4_8identityES12_S1C_vS1D_EENS_8epilogue10collective6detail29Sm90TmaWarpSpecializedAdapterINS1G_15DefaultEpilogueISI_SJ_SJ_NS1F_6thread17LinearCombinationISI_Li1EffLNS1K_9ScaleType4KindE0ELNS_15FloatRoundStyleE2ESI_EENS1_15EpilogueDefaultEEEEEvvEEEEvNT_6ParamsE --------------------------
	.section	.nv.shared._ZN7cutlass13device_kernelINS_4gemm6kernel13GemmUniversalIN4cute5tupleIJiiiiEEENS1_10collective13CollectiveMmaINS1_34MainloopSm90TmaGmmaWarpSpecializedILi5ENS5_IJNS4_1CILi1EEESB_SB_EEENS1_35KernelTmaWarpSpecializedCooperativeEEENS5_IJNSA_ILi128EEESF_NSA_ILi64EEEEEENS_6half_tENS5_IJlSB_lEEESI_SJ_NS4_8TiledMMAINS4_8MMA_AtomIJNS4_4SM904GMMA26MMA_64x128x16_F32F16F16_SSILNSN_5MajorE0ELSP_0ELNSN_7ScaleInE1ELSQ_1EEEEEENS4_6LayoutINS5_IJNSA_ILi2EEESB_SB_EEENS5_IJSB_NSA_ILi0EEESW_EEEEENS5_IJNS4_10UnderscoreESZ_SZ_EEEEENS4_13SM90_TMA_LOADENS4_14ComposedLayoutINS4_7SwizzleILi3ELi4ELi3EEENS4_18smem_ptr_flag_bitsILi16EEENST_INS5_IJNSA_ILi8EEESG_EEENS5_IJSG_SB_EEEEEEEvNS4_8identityES12_S1C_vS1D_EENS_8epilogue10collective6detail29Sm90TmaWarpSpecializedAdapterINS1G_15DefaultEpilogueISI_SJ_SJ_NS1F_6thread17LinearCombinationISI_Li1EffLNS1K_9ScaleType4KindE0ELNS_15FloatRoundStyleE2ESI_EENS1_15EpilogueDefaultEEEEEvvEEEEvNT_6ParamsE,"aw",@nobits
	.sectionflags	@""
	.align	16
	.zero		1024


//--------------------- .nv.shared.reserved.0     --------------------------
	.section	.nv.shared.reserved.0,"aw",@nobits
	.weak		__nv_reservedSMEM_offset_0_alias
	.size		__nv_reservedSMEM_offset_0_alias, 0, 0
	.other		__nv_reservedSMEM_offset_0_alias,@"STO_CUDA_RESERVED_SHARED STV_DEFAULT"
__nv_reservedSMEM_offset_0_alias:
	.zero		0


//--------------------- .nv.global                --------------------------
	.section	.nv.global,"aw",@nobits
.nv.global:
	.type		_ZN40_INTERNAL_a5e74805_4_k_cu_d25f3969_299774cute1_E,@object
	.size		_ZN40_INTERNAL_a5e74805_4_k_cu_d25f3969_299774cute1_E,(_ZN40_INTERNAL_a5e74805_4_k_cu_d25f3969_299774cuda3std3__45__cpo6cbeginE - _ZN40_INTERNAL_a5e74805_4_k_cu_d25f3969_299774cute1_E)
_ZN40_INTERNAL_a5e74805_4_k_cu_d25f3969_299774cute1_E:
	.zero		1
	.type		_ZN40_INTERNAL_a5e74805_4_k_cu_d25f3969_299774cuda3std3__45__cpo6cbeginE,@object
	.size		_ZN40_INTERNAL_a5e74805_4_k_cu_d25f3969_299774cuda3std3__45__cpo6cbeginE,(_ZN40_INTERNAL_a5e74805_4_k_cu_d25f3969_299774cuda3std3__48in_placeE - _ZN40_INTERNAL_a5e74805_4_k_cu_d25f3969_299774cuda3std3__45__cpo6cbeginE)
_ZN40_INTERNAL_a5e74805_4_k_cu_d25f3969_299774cuda3std3__45__cpo6cbeginE:
	.zero		1
	.type		_ZN40_INTERNAL_a5e74805_4_k_cu_d25f3969_299774cuda3std3__48in_placeE,@object
	.size		_ZN40_INTERNAL_a5e74805_4_k_cu_d25f3969_299774cuda3std3__48in_placeE,(_ZN40_INTERNAL_a5e74805_4_k_cu_d25f3969_299774cuda3std6ranges3__45__cpo9iter_moveE - _ZN40_INTERNAL_a5e74805_4_k_cu_d25f3969_299774cuda3std3__48in_placeE)
_ZN40_INTERNAL_a5e74805_4_k_cu_d25f3969_299774cuda3std3__48in_placeE:
	.zero		1
	.type		_ZN40_INTERNAL_a5e74805_4_k_cu_d25f3969_299774cuda3std6ranges3__45__cpo9iter_moveE,@object
	.size		_ZN40_INTERNAL_a5e74805_4_k_cu_d25f3969_299774cuda3std6ranges3__45__cpo9iter_moveE,(_ZN40_INTERNAL_a5e74805_4_k_cu_d25f3969_299774cuda3std3__45__cpo5beginE - _ZN40_INTERNAL_a5e74805_4_k_cu_d25f3969_299774cuda3std6ranges3__45__cpo9iter_moveE)
_ZN40_INTERNAL_a5e74805_4_k_cu_d25f3969_299774cuda3std6ranges3__45__cpo9iter_moveE:
	.zero		1
	.type		_ZN40_INTERNAL_a5e74805_4_k_cu_d25f3969_299774cuda3std3__45__cpo5beginE,@object
	.size		_ZN40_INTERNAL_a5e74805_4_k_cu_d25f3969_299774cuda3std3__45__cpo5beginE,(_ZN40_INTERNAL_a5e74805_4_k_cu_d25f3969_299774cuda3std3__442_GLOBAL__N__a5e74805_4_k_cu_d25f3969_299776ignoreE - _ZN40_INTERNAL_a5e74805_4_k_cu_d25f3969_299774cuda3std3__45__cpo5beginE)
_ZN40_INTERNAL_a5e74805_4_k_cu_d25f3969_299774cuda3std3__45__cpo5beginE:
	.zero		1
	.type		_ZN40_INTERNAL_a5e74805_4_k_cu_d25f3969_299774cuda3std3__442_GLOBAL__N__a5e74805_4_k_cu_d25f3969_299776ignoreE,@object
	.size		_ZN40_INTERNAL_a5e74805_4_k_cu_d25f3969_299774cuda3std3__442_GLOBAL__N__a5e74805_4_k_cu_d25f3969_299776ignoreE,(_ZN40_INTERNAL_a5e74805_4_k_cu_d25f3969_299774cute7productE - _ZN40_INTERNAL_a5e74805_4_k_cu_d25f3969_299774cuda3std3__442_GLOBAL__N__a5e74805_4_k_cu_d25f3969_299776ignoreE)
_ZN40_INTERNAL_a5e74805_4_k_cu_d25f3969_299774cuda3std3__442_GLOBAL__N__a5e74805_4_k_cu_d25f3969_299776ignoreE:
	.zero		1
	.type		_ZN40_INTERNAL_a5e74805_4_k_cu_d25f3969_299774cute7productE,@object
	.size		_ZN40_INTERNAL_a5e74805_4_k_cu_d25f3969_299774cute7productE,(_ZN40_INTERNAL_a5e74805_4_k_cu_d25f3969_299774cuda3std3__45__cpo3endE - _ZN40_INTERNAL_a5e74805_4_k_cu_d25f3969_299774cute7productE)
_ZN40_INTERNAL_a5e74805_4_k_cu_d25f3969_299774cute7productE:
	.zero		1
	.type		_ZN40_INTERNAL_a5e74805_4_k_cu_d25f3969_299774cuda3std3__45__cpo3endE,@object
	.size		_ZN40_INTERNAL_a5e74805_4_k_cu_d25f3969_299774cuda3std3__45__cpo3endE,(_ZN40_INTERNAL_a5e74805_4_k_cu_d25f3969_299774cuda3std3__419piecewise_constructE - _ZN40_INTERNAL_a5e74805_4_k_cu_d25f3969_299774cuda3std3__45__cpo3endE)
_ZN40_INTERNAL_a5e74805_4_k_cu_d25f3969_299774cuda3std3__45__cpo3endE:
	.zero		1
	.type		_ZN40_INTERNAL_a5e74805_4_k_cu_d25f3969_299774cuda3std3__419piecewise_constructE,@object
	.size		_ZN40_INTERNAL_a5e74805_4_k_cu_d25f3969_299774cuda3std3__419piecewise_constructE,(_ZN40_INTERNAL_a5e74805_4_k_cu_d25f3969_299774cuda3std3__45__cpo4cendE - _ZN40_INTERNAL_a5e74805_4_k_cu_d25f3969_299774cuda3std3__419piecewise_constructE)
_ZN40_INTERNAL_a5e74805_4_k_cu_d25f3969_299774cuda3std3__419piecewise_constructE:
	.zero		1
	.type		_ZN40_INTERNAL_a5e74805_4_k_cu_d25f3969_299774cuda3std3__45__cpo4cendE,@object
	.size		_ZN40_INTERNAL_a5e74805_4_k_cu_d25f3969_299774cuda3std3__45__cpo4cendE,(_ZN40_INTERNAL_a5e74805_4_k_cu_d25f3969_299774cuda3std6ranges3__45__cpo4swapE - _ZN40_INTERNAL_a5e74805_4_k_cu_d25f3969_299774cuda3std3__45__cpo4cendE)
_ZN40_INTERNAL_a5e74805_4_k_cu_d25f3969_299774cuda3std3__45__cpo4cendE:
	.zero		1
	.type		_ZN40_INTERNAL_a5e74805_4_k_cu_d25f3969_299774cuda3std6ranges3__45__cpo4swapE,@object
	.size		_ZN40_INTERNAL_a5e74805_4_k_cu_d25f3969_299774cuda3std6ranges3__45__cpo4swapE,(.L_8 - _ZN40_INTERNAL_a5e74805_4_k_cu_d25f3969_299774cuda3std6ranges3__45__cpo4swapE)
_ZN40_INTERNAL_a5e74805_4_k_cu_d25f3969_299774cuda3std6ranges3__45__cpo4swapE:
	.zero		1
.L_8:


//--------------------- .nv.constant0._ZN7cutlass13device_kernelINS_4gemm6kernel13GemmUniversalIN4cute5tupleIJiiiiEEENS1_10collective13CollectiveMmaINS1_34MainloopSm90TmaGmmaWarpSpecializedILi5ENS5_IJNS4_1CILi1EEESB_SB_EEENS1_35KernelTmaWarpSpecializedCooperativeEEENS5_IJNSA_ILi128EEESF_NSA_ILi64EEEEEENS_6half_tENS5_IJlSB_lEEESI_SJ_NS4_8TiledMMAINS4_8MMA_AtomIJNS4_4SM904GMMA26MMA_64x128x16_F32F16F16_SSILNSN_5MajorE0ELSP_0ELNSN_7ScaleInE1ELSQ_1EEEEEENS4_6LayoutINS5_IJNSA_ILi2EEESB_SB_EEENS5_IJSB_NSA_ILi0EEESW_EEEEENS5_IJNS4_10UnderscoreESZ_SZ_EEEEENS4_13SM90_TMA_LOADENS4_14ComposedLayoutINS4_7SwizzleILi3ELi4ELi3EEENS4_18smem_ptr_flag_bitsILi16EEENST_INS5_IJNSA_ILi8EEESG_EEENS5_IJSG_SB_EEEEEEEvNS4_8identityES12_S1C_vS1D_EENS_8epilogue10collective6detail29Sm90TmaWarpSpecializedAdapterINS1G_15DefaultEpilogueISI_SJ_SJ_NS1F_6thread17LinearCombinationISI_Li1EffLNS1K_9ScaleType4KindE0ELNS_15FloatRoundStyleE2ESI_EENS1_15EpilogueDefaultEEEEEvvEEEEvNT_6ParamsE --------------------------
	.section	.nv.constant0._ZN7cutlass13device_kernelINS_4gemm6kernel13GemmUniversalIN4cute5tupleIJiiiiEEENS1_10collective13CollectiveMmaINS1_34MainloopSm90TmaGmmaWarpSpecializedILi5ENS5_IJNS4_1CILi1EEESB_SB_EEENS1_35KernelTmaWarpSpecializedCooperativeEEENS5_IJNSA_ILi128EEESF_NSA_ILi64EEEEEENS_6half_tENS5_IJlSB_lEEESI_SJ_NS4_8TiledMMAINS4_8MMA_AtomIJNS4_4SM904GMMA26MMA_64x128x16_F32F16F16_SSILNSN_5MajorE0ELSP_0ELNSN_7ScaleInE1ELSQ_1EEEEEENS4_6LayoutINS5_IJNSA_ILi2EEESB_SB_EEENS5_IJSB_NSA_ILi0EEESW_EEEEENS5_IJNS4_10UnderscoreESZ_SZ_EEEEENS4_13SM90_TMA_LOADENS4_14ComposedLayoutINS4_7SwizzleILi3ELi4ELi3EEENS4_18smem_ptr_flag_bitsILi16EEENST_INS5_IJNSA_ILi8EEESG_EEENS5_IJSG_SB_EEEEEEEvNS4_8identityES12_S1C_vS1D_EENS_8epilogue10collective6detail29Sm90TmaWarpSpecializedAdapterINS1G_15DefaultEpilogueISI_SJ_SJ_NS1F_6thread17LinearCombinationISI_Li1EffLNS1K_9ScaleType4KindE0ELNS_15FloatRoundStyleE2ESI_EENS1_15EpilogueDefaultEEEEEvvEEEEvNT_6ParamsE,"a",@progbits
	.sectionflags	@""
	.align	4
.nv.constant0._ZN7cutlass13device_kernelINS_4gemm6kernel13GemmUniversalIN4cute5tupleIJiiiiEEENS1_10collective13CollectiveMmaINS1_34MainloopSm90TmaGmmaWarpSpecializedILi5ENS5_IJNS4_1CILi1EEESB_SB_EEENS1_35KernelTmaWarpSpecializedCooperativeEEENS5_IJNSA_ILi128EEESF_NSA_ILi64EEEEEENS_6half_tENS5_IJlSB_lEEESI_SJ_NS4_8TiledMMAINS4_8MMA_AtomIJNS4_4SM904GMMA26MMA_64x128x16_F32F16F16_SSILNSN_5MajorE0ELSP_0ELNSN_7ScaleInE1ELSQ_1EEEEEENS4_6LayoutINS5_IJNSA_ILi2EEESB_SB_EEENS5_IJSB_NSA_ILi0EEESW_EEEEENS5_IJNS4_10UnderscoreESZ_SZ_EEEEENS4_13SM90_TMA_LOADENS4_14ComposedLayoutINS4_7SwizzleILi3ELi4ELi3EEENS4_18smem_ptr_flag_bitsILi16EEENST_INS5_IJNSA_ILi8EEESG_EEENS5_IJSG_SB_EEEEEEEvNS4_8identityES12_S1C_vS1D_EENS_8epilogue10collective6detail29Sm90TmaWarpSpecializedAdapterINS1G_15DefaultEpilogueISI_SJ_SJ_NS1F_6thread17LinearCombinationISI_Li1EffLNS1K_9ScaleType4KindE0ELNS_15FloatRoundStyleE2ESI_EENS1_15EpilogueDefaultEEEEEvvEEEEvNT_6ParamsE:
	.zero		1664


//--------------------- SYMBOLS --------------------------

	.type		.nv.reservedSmem.offset0,@object
	.size		.nv.reservedSmem.offset0,0x4
	.type		__assertfail,@function
